	.target	sm_100

	.elftype	@"ET_EXEC"


//--------------------- .note.nv.tkinfo           --------------------------
	.section	.note.nv.tkinfo,"",@"SHT_NOTE"
	.sectionflags	@"SHF_NOTE_NV_TKINFO"
	.tkinfo
        /*0018*/ 	.word	0x00000081
        /*0030*/ 	.string	""
        /*0030*/ 	.string	"ptxas"
        /*0030*/ 	.string	"Cuda compilation tools, release 12.9, V12.9.86"
        /*0030*/ 	.string	"Build cuda_12.9.r12.9/compiler.36037853_0"
        /*0030*/ 	.string	"-regUsageLevel 10 -arch sm_100f -m 64 "



//--------------------- .note.nv.cuver            --------------------------
	.section	.note.nv.cuver,"",@"SHT_NOTE"
	.sectionflags	@"SHF_NOTE_NV_CUVER"
        /*0018*/ 	.short	0x0001
        /*001a*/ 	.short	0x0064
        /*001c*/ 	.short	0x0001
        /*001e*/ 	.short	0x0000
        /*0020*/ 	.short	0x0001
        /*0022*/ 	.short	0x0000


//--------------------- .nv.info                  --------------------------
	.section	.nv.info,"",@"SHT_CUDA_INFO"
	.align	4


	//----- nvinfo : EIATTR_REGCOUNT
	.align		4
        /*0000*/ 	.byte	0x04, 0x2f
        /*0002*/ 	.short	(.L_15 - .L_14)
	.align		4
.L_14:
        /*0004*/ 	.word	index@(_ZN9deep_gemm24sm100_fp8_gemm_1d1d_implILN4cute4UMMA5MajorE0ELS3_0ELj0ELj4096ELj7168ELj128ELj160ELj128ELj1ELj128ELj128ELj64ELj5ELj128ELj128ELj1ELb0ELj143ELNS_8GemmTypeE0ELb0EN7cutlass10bfloat16_tENS_16EpilogueIdentityEEEvPijjj14CUtensorMap_stS9_S9_S9_S9_)
        /*0008*/ 	.word	0x00000038


	//----- nvinfo : EIATTR_FRAME_SIZE
	.align		4
.L_15:
        /*000c*/ 	.byte	0x04, 0x11
        /*000e*/ 	.short	(.L_17 - .L_16)
	.align		4
.L_16:
        /*0010*/ 	.word	index@($__internal_3_$__cuda_sm20_div_u16)
        /*0014*/ 	.word	0x00000000


	//----- nvinfo : EIATTR_FRAME_SIZE
	.align		4
.L_17:
        /*0018*/ 	.byte	0x04, 0x11
        /*001a*/ 	.short	(.L_19 - .L_18)
	.align		4
.L_18:
        /*001c*/ 	.word	index@($__internal_2_$__cuda_sm10x_tcgen05_guardrail_trap_unallocated_columns_being_dealloced)
        /*0020*/ 	.word	0x00000000


	//----- nvinfo : EIATTR_FRAME_SIZE
	.align		4
.L_19:
        /*0024*/ 	.byte	0x04, 0x11
        /*0026*/ 	.short	(.L_21 - .L_20)
	.align		4
.L_20:
        /*0028*/ 	.word	index@($__internal_1_$__cuda_sm10x_tcgen05_guardrail_trap_phase_invalid_during_alloc)
        /*002c*/ 	.word	0x00000000


	//----- nvinfo : EIATTR_FRAME_SIZE
	.align		4
.L_21:
        /*0030*/ 	.byte	0x04, 0x11
        /*0032*/ 	.short	(.L_23 - .L_22)
	.align		4
.L_22:
        /*0034*/ 	.word	index@($__internal_0_$__cuda_sm10x_tcgen05_guardrail_trap_col_being_dealloced_not_returned_by_alloc)
        /*0038*/ 	.word	0x00000000


	//----- nvinfo : EIATTR_FRAME_SIZE
	.align		4
.L_23:
        /*003c*/ 	.byte	0x04, 0x11
        /*003e*/ 	.short	(.L_25 - .L_24)
	.align		4
.L_24:
        /*0040*/ 	.word	index@(_ZN9deep_gemm24sm100_fp8_gemm_1d1d_implILN4cute4UMMA5MajorE0ELS3_0ELj0ELj4096ELj7168ELj128ELj160ELj128ELj1ELj128ELj128ELj64ELj5ELj128ELj128ELj1ELb0ELj143ELNS_8GemmTypeE0ELb0EN7cutlass10bfloat16_tENS_16EpilogueIdentityEEEvPijjj14CUtensorMap_stS9_S9_S9_S9_)
        /*0044*/ 	.word	0x00000000


	//----- nvinfo : EIATTR_MIN_STACK_SIZE
	.align		4
.L_25:
        /*0048*/ 	.byte	0x04, 0x12
        /*004a*/ 	.short	(.L_27 - .L_26)
	.align		4
.L_26:
        /*004c*/ 	.word	index@(_ZN9deep_gemm24sm100_fp8_gemm_1d1d_implILN4cute4UMMA5MajorE0ELS3_0ELj0ELj4096ELj7168ELj128ELj160ELj128ELj1ELj128ELj128ELj64ELj5ELj128ELj128ELj1ELb0ELj143ELNS_8GemmTypeE0ELb0EN7cutlass10bfloat16_tENS_16EpilogueIdentityEEEvPijjj14CUtensorMap_stS9_S9_S9_S9_)
        /*0050*/ 	.word	0x00000000
.L_27:


//--------------------- .nv.info._ZN9deep_gemm24sm100_fp8_gemm_1d1d_implILN4cute4UMMA5MajorE0ELS3_0ELj0ELj4096ELj7168ELj128ELj160ELj128ELj1ELj128ELj128ELj64ELj5ELj128ELj128ELj1ELb0ELj143ELNS_8GemmTypeE0ELb0EN7cutlass10bfloat16_tENS_16EpilogueIdentityEEEvPijjj14CUtensorMap_stS9_S9_S9_S9_ --------------------------
	.section	.nv.info._ZN9deep_gemm24sm100_fp8_gemm_1d1d_implILN4cute4UMMA5MajorE0ELS3_0ELj0ELj4096ELj7168ELj128ELj160ELj128ELj1ELj128ELj128ELj64ELj5ELj128ELj128ELj1ELb0ELj143ELNS_8GemmTypeE0ELb0EN7cutlass10bfloat16_tENS_16EpilogueIdentityEEEvPijjj14CUtensorMap_stS9_S9_S9_S9_,"",@"SHT_CUDA_INFO"
	.sectionflags	@""
	.align	4


	//----- nvinfo : EIATTR_CUDA_API_VERSION
	.align		4
        /*0000*/ 	.byte	0x04, 0x37
        /*0002*/ 	.short	(.L_29 - .L_28)
.L_28:
        /*0004*/ 	.word	0x00000081


	//----- nvinfo : EIATTR_KPARAM_INFO
	.align		4
.L_29:
        /*0008*/ 	.byte	0x04, 0x17
        /*000a*/ 	.short	(.L_31 - .L_30)
.L_30:
        /*000c*/ 	.word	0x00000000
        /*0010*/ 	.short	0x0008
        /*0012*/ 	.short	0x0240
        /*0014*/ 	.byte	0x00, 0xf0, 0x01, 0x02


	//----- nvinfo : EIATTR_KPARAM_INFO
	.align		4
.L_31:
        /*0018*/ 	.byte	0x04, 0x17
        /*001a*/ 	.short	(.L_33 - .L_32)
.L_32:
        /*001c*/ 	.word	0x00000000
        /*0020*/ 	.short	0x0007
        /*0022*/ 	.short	0x01c0
        /*0024*/ 	.byte	0x00, 0xf0, 0x01, 0x02


	//----- nvinfo : EIATTR_KPARAM_INFO
	.align		4
.L_33:
        /*0028*/ 	.byte	0x04, 0x17
        /*002a*/ 	.short	(.L_35 - .L_34)
.L_34:
        /*002c*/ 	.word	0x00000000
        /*0030*/ 	.short	0x0006
        /*0032*/ 	.short	0x0140
        /*0034*/ 	.byte	0x00, 0xf0, 0x01, 0x02


	//----- nvinfo : EIATTR_KPARAM_INFO
	.align		4
.L_35:
        /*0038*/ 	.byte	0x04, 0x17
        /*003a*/ 	.short	(.L_37 - .L_36)
.L_36:
        /*003c*/ 	.word	0x00000000
        /*0040*/ 	.short	0x0005
        /*0042*/ 	.short	0x00c0
        /*0044*/ 	.byte	0x00, 0xf0, 0x01, 0x02


	//----- nvinfo : EIATTR_KPARAM_INFO
	.align		4
.L_37:
        /*0048*/ 	.byte	0x04, 0x17
        /*004a*/ 	.short	(.L_39 - .L_38)
.L_38:
        /*004c*/ 	.word	0x00000000
        /*0050*/ 	.short	0x0004
        /*0052*/ 	.short	0x0040
        /*0054*/ 	.byte	0x00, 0xf0, 0x01, 0x02


	//----- nvinfo : EIATTR_KPARAM_INFO
	.align		4
.L_39:
        /*0058*/ 	.byte	0x04, 0x17
        /*005a*/ 	.short	(.L_41 - .L_40)
.L_40:
        /*005c*/ 	.word	0x00000000
        /*0060*/ 	.short	0x0003
        /*0062*/ 	.short	0x0010
        /*0064*/ 	.byte	0x00, 0xf0, 0x11, 0x00


	//----- nvinfo : EIATTR_KPARAM_INFO
	.align		4
.L_41:
        /*0068*/ 	.byte	0x04, 0x17
        /*006a*/ 	.short	(.L_43 - .L_42)
.L_42:
        /*006c*/ 	.word	0x00000000
        /*0070*/ 	.short	0x0002
        /*0072*/ 	.short	0x000c
        /*0074*/ 	.byte	0x00, 0xf0, 0x11, 0x00


	//----- nvinfo : EIATTR_KPARAM_INFO
	.align		4
.L_43:
        /*0078*/ 	.byte	0x04, 0x17
        /*007a*/ 	.short	(.L_45 - .L_44)
.L_44:
        /*007c*/ 	.word	0x00000000
        /*0080*/ 	.short	0x0001
        /*0082*/ 	.short	0x0008
        /*0084*/ 	.byte	0x00, 0xf0, 0x11, 0x00


	//----- nvinfo : EIATTR_KPARAM_INFO
	.align		4
.L_45:
        /*0088*/ 	.byte	0x04, 0x17
        /*008a*/ 	.short	(.L_47 - .L_46)
.L_46:
        /*008c*/ 	.word	0x00000000
        /*0090*/ 	.short	0x0000
        /*0092*/ 	.short	0x0000
        /*0094*/ 	.byte	0x00, 0xf5, 0x21, 0x00


	//----- nvinfo : EIATTR_AT_ENTRY_FRAGMENTS
	.align		4
.L_47:
        /*0098*/ 	.byte	0x04, 0x4f
        /*009a*/ 	.short	(.L_49 - .L_48)


	//   ....[0]....
.L_48:
        /*009c*/ 	.word	0x00000004


	//----- nvinfo : EIATTR_RESERVED_SMEM_USED
	.align		4
.L_49:
        /*00a0*/ 	.byte	0x01, 0x41
	.zero		2


	//----- nvinfo : EIATTR_SPARSE_MMA_MASK
	.align		4
        /*00a4*/ 	.byte	0x03, 0x50
        /*00a6*/ 	.short	0x0000


	//----- nvinfo : EIATTR_TCGEN05_1CTA_USED
	.align		4
        /*00a8*/ 	.byte	0x01, 0x51
	.zero		2


	//----- nvinfo : EIATTR_MAXREG_COUNT
	.align		4
        /*00ac*/ 	.byte	0x03, 0x1b
        /*00ae*/ 	.short	0x00ff


	//----- nvinfo : EIATTR_NUM_BARRIERS
	.align		4
        /*00b0*/ 	.byte	0x02, 0x4c
        /*00b2*/ 	.byte	0x09
	.zero		1


	//----- nvinfo : EIATTR_INT_WARP_WIDE_INSTR_OFFSETS
	.align		4
        /*00b4*/ 	.byte	0x04, 0x31
        /*00b6*/ 	.short	(.L_51 - .L_50)


	//   ....[0]....
.L_50:
        /*00b8*/ 	.word	0x00003d70


	//   ....[1]....
        /*00bc*/ 	.word	0x00003d90


	//----- nvinfo : EIATTR_COOP_GROUP_MASK_REGIDS
	.align		4
.L_51:
        /*00c0*/ 	.byte	0x04, 0x29
        /*00c2*/ 	.short	(.L_53 - .L_52)


	//   ....[0]....
.L_52:
        /*00c4*/ 	.word	0xffffffff


	//   ....[1]....
        /*00c8*/ 	.word	0xffffffff


	//   ....[2]....
        /*00cc*/ 	.word	0xffffffff


	//   ....[3]....
        /*00d0*/ 	.word	0xffffffff


	//   ....[4]....
        /*00d4*/ 	.word	0xffffffff


	//   ....[5]....
        /*00d8*/ 	.word	0xffffffff


	//   ....[6]....
        /*00dc*/ 	.word	0xffffffff


	//   ....[7]....
        /*00e0*/ 	.word	0xffffffff


	//   ....[8]....
        /*00e4*/ 	.word	0xffffffff


	//   ....[9]....
        /*00e8*/ 	.word	0xffffffff


	//   ....[10]....
        /*00ec*/ 	.word	0xffffffff


	//   ....[11]....
        /*00f0*/ 	.word	0xffffffff


	//   ....[12]....
        /*00f4*/ 	.word	0xffffffff


	//   ....[13]....
        /*00f8*/ 	.word	0xffffffff


	//----- nvinfo : EIATTR_COOP_GROUP_INSTR_OFFSETS
	.align		4
.L_53:
        /*00fc*/ 	.byte	0x04, 0x28
        /*00fe*/ 	.short	(.L_55 - .L_54)


	//   ....[0]....
.L_54:
        /*0100*/ 	.word	0x00000030


	//   ....[1]....
        /*0104*/ 	.word	0x000004a0


	//   ....[2]....
        /*0108*/ 	.word	0x00000760


	//   ....[3]....
        /*010c*/ 	.word	0x00000ba0


	//   ....[4]....
        /*0110*/ 	.word	0x00000c50


	//   ....[5]....
        /*0114*/ 	.word	0x00000d00


	//   ....[6]....
        /*0118*/ 	.word	0x000012f0


	//   ....[7]....
        /*011c*/ 	.word	0x00001310


	//   ....[8]....
        /*0120*/ 	.word	0x00001330


	//   ....[9]....
        /*0124*/ 	.word	0x00001580


	//   ....[10]....
        /*0128*/ 	.word	0x000015b0


	//   ....[11]....
        /*012c*/ 	.word	0x000015f0


	//   ....[12]....
        /*0130*/ 	.word	0x00003c90


	//   ....[13]....
        /*0134*/ 	.word	0x00003e50


	//----- nvinfo : EIATTR_VRC_CTA_INIT_COUNT
	.align		4
.L_55:
        /*0138*/ 	.byte	0x02, 0x4a
        /*013a*/ 	.byte	0x80
	.zero		1


	//----- nvinfo : EIATTR_MBARRIER_INSTR_OFFSETS
	.align		4
        /*013c*/ 	.byte	0x04, 0x39
        /*013e*/ 	.short	(.L_57 - .L_56)


	//   ....[0]....
.L_56:
        /*0140*/ 	.word	0x00000330
        /*0144*/ 	.word	0x000000ff
        /*0148*/ 	.word	0x00032e00
        /*014c*/ 	.short	0x0100
        /*014e*/ 	.byte	0x05
	.zero		1


	//   ....[1]....
        /*0150*/ 	.word	0x00000340
        /*0154*/ 	.word	0x000000ff
        /*0158*/ 	.word	0x00032e28
        /*015c*/ 	.short	0x0100
        /*015e*/ 	.byte	0x05
	.zero		1


	//   ....[2]....
        /*0160*/ 	.word	0x00000350
        /*0164*/ 	.word	0x000000ff
        /*0168*/ 	.word	0x00032e50
        /*016c*/ 	.short	0x0100
        /*016e*/ 	.byte	0x05
	.zero		1


	//   ....[3]....
        /*0170*/ 	.word	0x00000360
        /*0174*/ 	.word	0x000000ff
        /*0178*/ 	.word	0x00032e08
        /*017c*/ 	.short	0x0100
        /*017e*/ 	.byte	0x05
	.zero		1


	//   ....[4]....
        /*0180*/ 	.word	0x00000370
        /*0184*/ 	.word	0x000000ff
        /*0188*/ 	.word	0x00032e30
        /*018c*/ 	.short	0x0100
        /*018e*/ 	.byte	0x05
	.zero		1


	//   ....[5]....
        /*0190*/ 	.word	0x00000380
        /*0194*/ 	.word	0x000000ff
        /*0198*/ 	.word	0x00032e58
        /*019c*/ 	.short	0x0100
        /*019e*/ 	.byte	0x05
	.zero		1


	//   ....[6]....
        /*01a0*/ 	.word	0x00000390
        /*01a4*/ 	.word	0x000000ff
        /*01a8*/ 	.word	0x00032e10
        /*01ac*/ 	.short	0x0100
        /*01ae*/ 	.byte	0x05
	.zero		1


	//   ....[7]....
        /*01b0*/ 	.word	0x000003a0
        /*01b4*/ 	.word	0x000000ff
        /*01b8*/ 	.word	0x00032e38
        /*01bc*/ 	.short	0x0100
        /*01be*/ 	.byte	0x05
	.zero		1


	//   ....[8]....
        /*01c0*/ 	.word	0x000003b0
        /*01c4*/ 	.word	0x000000ff
        /*01c8*/ 	.word	0x00032e60
        /*01cc*/ 	.short	0x0100
        /*01ce*/ 	.byte	0x05
	.zero		1


	//   ....[9]....
        /*01d0*/ 	.word	0x000003c0
        /*01d4*/ 	.word	0x000000ff
        /*01d8*/ 	.word	0x00032e18
        /*01dc*/ 	.short	0x0100
        /*01de*/ 	.byte	0x05
	.zero		1


	//   ....[10]....
        /*01e0*/ 	.word	0x000003d0
        /*01e4*/ 	.word	0x000000ff
        /*01e8*/ 	.word	0x00032e40
        /*01ec*/ 	.short	0x0100
        /*01ee*/ 	.byte	0x05
	.zero		1


	//   ....[11]....
        /*01f0*/ 	.word	0x000003e0
        /*01f4*/ 	.word	0x000000ff
        /*01f8*/ 	.word	0x00032e68
        /*01fc*/ 	.short	0x0100
        /*01fe*/ 	.byte	0x05
	.zero		1


	//   ....[12]....
        /*0200*/ 	.word	0x000003f0
        /*0204*/ 	.word	0x000000ff
        /*0208*/ 	.word	0x00032e20
        /*020c*/ 	.short	0x0100
        /*020e*/ 	.byte	0x05
	.zero		1


	//   ....[13]....
        /*0210*/ 	.word	0x00000400
        /*0214*/ 	.word	0x000000ff
        /*0218*/ 	.word	0x00032e48
        /*021c*/ 	.short	0x0100
        /*021e*/ 	.byte	0x05
	.zero		1


	//   ....[14]....
        /*0220*/ 	.word	0x00000410
        /*0224*/ 	.word	0x000000ff
        /*0228*/ 	.word	0x00032e70
        /*022c*/ 	.short	0x0100
        /*022e*/ 	.byte	0x05
	.zero		1


	//   ....[15]....
        /*0230*/ 	.word	0x00000420
        /*0234*/ 	.word	0x000000ff
        /*0238*/ 	.word	0x00032e78
        /*023c*/ 	.short	0x0100
        /*023e*/ 	.byte	0x05
	.zero		1


	//   ....[16]....
        /*0240*/ 	.word	0x00000430
        /*0244*/ 	.word	0x000000ff
        /*0248*/ 	.word	0x00032e88
        /*024c*/ 	.short	0x0100
        /*024e*/ 	.byte	0x05
	.zero		1


	//   ....[17]....
        /*0250*/ 	.word	0x00000440
        /*0254*/ 	.word	0x000000ff
        /*0258*/ 	.word	0x00032e80
        /*025c*/ 	.short	0x0100
        /*025e*/ 	.byte	0x05
	.zero		1


	//   ....[18]....
        /*0260*/ 	.word	0x00000450
        /*0264*/ 	.word	0x000000ff
        /*0268*/ 	.word	0x00032e90
        /*026c*/ 	.short	0x0100
        /*026e*/ 	.byte	0x05
	.zero		1


	//   ....[19]....
        /*0270*/ 	.word	0x00000a50
        /*0274*/ 	.word	0x00000002
        /*0278*/ 	.word	0x00032e00
        /*027c*/ 	.short	0x010a
        /*027e*/ 	.byte	0xff
	.zero		1


	//   ....[20]....
        /*0280*/ 	.word	0x00000de0
        /*0284*/ 	.word	0x00000002
        /*0288*/ 	.word	0x00000000
        /*028c*/ 	.short	0x0101
        /*028e*/ 	.byte	0xff
	.zero		1


	//   ....[21]....
        /*0290*/ 	.word	0x00001100
        /*0294*/ 	.word	0x00000000
        /*0298*/ 	.word	0x00032e88
        /*029c*/ 	.short	0x010a
        /*029e*/ 	.byte	0x08
	.zero		1


	//   ....[22]....
        /*02a0*/ 	.word	0x00001180
        /*02a4*/ 	.word	0x000000ff
        /*02a8*/ 	.word	0x00032e50
        /*02ac*/ 	.short	0x010a
        /*02ae*/ 	.byte	0x0a
	.zero		1


	//   ....[23]....
        /*02b0*/ 	.word	0x00001550
        /*02b4*/ 	.word	0x000000ff
        /*02b8*/ 	.word	0x00032e50
        /*02bc*/ 	.short	0x010a
        /*02be*/ 	.byte	0x0d
	.zero		1


	//   ....[24]....
        /*02c0*/ 	.word	0x00001b70
        /*02c4*/ 	.word	0x00000011
        /*02c8*/ 	.word	0x00000028
        /*02cc*/ 	.short	0x010a
        /*02ce*/ 	.byte	0xff
	.zero		1


	//   ....[25]....
        /*02d0*/ 	.word	0x00001f10
        /*02d4*/ 	.word	0x00000015
        /*02d8*/ 	.word	0x00000028
        /*02dc*/ 	.short	0x010a
        /*02de*/ 	.byte	0xff
	.zero		1


	//   ....[26]....
        /*02e0*/ 	.word	0x00002150
        /*02e4*/ 	.word	0x00000011
        /*02e8*/ 	.word	0x00000028
        /*02ec*/ 	.short	0x010a
        /*02ee*/ 	.byte	0xff
	.zero		1


	//   ....[27]....
        /*02f0*/ 	.word	0x00002310
        /*02f4*/ 	.word	0x00000003
        /*02f8*/ 	.word	0x00000028
        /*02fc*/ 	.short	0x010a
        /*02fe*/ 	.byte	0xff
	.zero		1


	//   ....[28]....
        /*0300*/ 	.word	0x00002920
        /*0304*/ 	.word	0x00000002
        /*0308*/ 	.word	0x00032e78
        /*030c*/ 	.short	0x010a
        /*030e*/ 	.byte	0xff
	.zero		1


	//   ....[29]....
        /*0310*/ 	.word	0x00003b10
        /*0314*/ 	.word	0x00000002
        /*0318*/ 	.word	0x00000000
        /*031c*/ 	.short	0x0101
        /*031e*/ 	.byte	0xff
	.zero		1


	//   ....[30]....
        /*0320*/ 	.word	0x00003e80
        /*0324*/ 	.word	0x00000002
        /*0328*/ 	.word	0x00032e00
        /*032c*/ 	.short	0x010a
        /*032e*/ 	.byte	0xff
	.zero		1


	//   ....[31]....
        /*0330*/ 	.word	0x00003f00
        /*0334*/ 	.word	0x00000000
        /*0338*/ 	.word	0x00032e88
        /*033c*/ 	.short	0x010a
        /*033e*/ 	.byte	0xff
	.zero		1


	//   ....[32]....
        /*0340*/ 	.word	0x00003f70
        /*0344*/ 	.word	0x00000002
        /*0348*/ 	.word	0x00032e50
        /*034c*/ 	.short	0x010a
        /*034e*/ 	.byte	0xff
	.zero		1


	//   ....[33]....
        /*0350*/ 	.word	0x00003fe0
        /*0354*/ 	.word	0x00000002
        /*0358*/ 	.word	0x00032e50
        /*035c*/ 	.short	0x010a
        /*035e*/ 	.byte	0xff
	.zero		1


	//   ....[34]....
        /*0360*/ 	.word	0x00004050
        /*0364*/ 	.word	0x00000011
        /*0368*/ 	.word	0x00000028
        /*036c*/ 	.short	0x010a
        /*036e*/ 	.byte	0xff
	.zero		1


	//   ....[35]....
        /*0370*/ 	.word	0x000040b0
        /*0374*/ 	.word	0x00000015
        /*0378*/ 	.word	0x00000028
        /*037c*/ 	.short	0x010a
        /*037e*/ 	.byte	0xff
	.zero		1


	//   ....[36]....
        /*0380*/ 	.word	0x00004110
        /*0384*/ 	.word	0x00000011
        /*0388*/ 	.word	0x00000028
        /*038c*/ 	.short	0x010a
        /*038e*/ 	.byte	0xff
	.zero		1


	//   ....[37]....
        /*0390*/ 	.word	0x00004170
        /*0394*/ 	.word	0x00000003
        /*0398*/ 	.word	0x00000028
        /*039c*/ 	.short	0x010a
        /*039e*/ 	.byte	0xff
	.zero		1


	//   ....[38]....
        /*03a0*/ 	.word	0x000041d0
        /*03a4*/ 	.word	0x00000002
        /*03a8*/ 	.word	0x00032e78
        /*03ac*/ 	.short	0x010a
        /*03ae*/ 	.byte	0xff
	.zero		1


	//----- nvinfo : EIATTR_NUM_MBARRIERS
	.align		4
.L_57:
        /*03b0*/ 	.byte	0x03, 0x38
        /*03b2*/ 	.short	0x0013


	//----- nvinfo : EIATTR_EXIT_INSTR_OFFSETS
	.align		4
        /*03b4*/ 	.byte	0x04, 0x1c
        /*03b6*/ 	.short	(.L_59 - .L_58)


	//   ....[0]....
.L_58:
        /*03b8*/ 	.word	0x00000860


	//   ....[1]....
        /*03bc*/ 	.word	0x00000e40


	//   ....[2]....
        /*03c0*/ 	.word	0x00000f20


	//   ....[3]....
        /*03c4*/ 	.word	0x00001870


	//   ....[4]....
        /*03c8*/ 	.word	0x000018e0


	//   ....[5]....
        /*03cc*/ 	.word	0x00002530


	//   ....[6]....
        /*03d0*/ 	.word	0x00002590


	//   ....[7]....
        /*03d4*/ 	.word	0x00003c70


	//   ....[8]....
        /*03d8*/ 	.word	0x00003e60


	//----- nvinfo : EIATTR_MAX_THREADS
	.align		4
.L_59:
        /*03dc*/ 	.byte	0x04, 0x05
        /*03de*/ 	.short	(.L_61 - .L_60)
.L_60:
        /*03e0*/ 	.word	0x00000100
        /*03e4*/ 	.word	0x00000001
        /*03e8*/ 	.word	0x00000001


	//----- nvinfo : EIATTR_CRS_STACK_SIZE
	.align		4
.L_61:
        /*03ec*/ 	.byte	0x04, 0x1e
        /*03ee*/ 	.short	(.L_63 - .L_62)
.L_62:
        /*03f0*/ 	.word	0x00000000


	//----- nvinfo : EIATTR_CBANK_PARAM_SIZE
	.align		4
.L_63:
        /*03f4*/ 	.byte	0x03, 0x19
        /*03f6*/ 	.short	0x02c0


	//----- nvinfo : EIATTR_PARAM_CBANK
	.align		4
        /*03f8*/ 	.byte	0x04, 0x0a
        /*03fa*/ 	.short	(.L_65 - .L_64)
	.align		4
.L_64:
        /*03fc*/ 	.word	index@(.nv.constant0._ZN9deep_gemm24sm100_fp8_gemm_1d1d_implILN4cute4UMMA5MajorE0ELS3_0ELj0ELj4096ELj7168ELj128ELj160ELj128ELj1ELj128ELj128ELj64ELj5ELj128ELj128ELj1ELb0ELj143ELNS_8GemmTypeE0ELb0EN7cutlass10bfloat16_tENS_16EpilogueIdentityEEEvPijjj14CUtensorMap_stS9_S9_S9_S9_)
        /*0400*/ 	.short	0x0380
        /*0402*/ 	.short	0x02c0


	//----- nvinfo : EIATTR_SW_WAR
	.align		4
.L_65:
        /*0404*/ 	.byte	0x04, 0x36
        /*0406*/ 	.short	(.L_67 - .L_66)
.L_66:
        /*0408*/ 	.word	0x00000008
.L_67:


//--------------------- .nv.compat                --------------------------
	.section	.nv.compat,"",@"SHT_CUDA_COMPAT_INFO"
	.align	4
        /*0000*/ 	.byte	0x02, 0x02, 0x02, 0x00, 0x02, 0x05, 0x05, 0x00, 0x02, 0x03, 0x01, 0x00, 0x02, 0x06, 0x01, 0x00


//--------------------- .nv.callgraph             --------------------------
	.section	.nv.callgraph,"",@"SHT_CUDA_CALLGRAPH"
	.align	4
	.sectionentsize	8
	.align		4
        /*0000*/ 	.word	0x00000000
	.align		4
        /*0004*/ 	.word	0xffffffff
	.align		4
        /*0008*/ 	.word	0x00000000
	.align		4
        /*000c*/ 	.word	0xfffffffe
	.align		4
        /*0010*/ 	.word	0x00000000
	.align		4
        /*0014*/ 	.word	0xfffffffd
	.align		4
        /*0018*/ 	.word	0x00000000
	.align		4
        /*001c*/ 	.word	0xfffffffc


//--------------------- .nv.constant4             --------------------------
	.section	.nv.constant4,"a",@progbits
	.align	8
	.align		8
.nv.constant4:
        /*0000*/ 	.dword	_ZN47_INTERNAL_daf3bce3_9_kernel_cu_f09946eb_28948324cuda3std3__45__cpo5beginE
	.align		8
        /*0008*/ 	.dword	_ZN47_INTERNAL_daf3bce3_9_kernel_cu_f09946eb_28948324cuda3std3__45__cpo3endE
	.align		8
        /*0010*/ 	.dword	_ZN47_INTERNAL_daf3bce3_9_kernel_cu_f09946eb_28948324cuda3std3__45__cpo6cbeginE
	.align		8
        /*0018*/ 	.dword	_ZN47_INTERNAL_daf3bce3_9_kernel_cu_f09946eb_28948324cuda3std3__45__cpo4cendE
	.align		8
        /*0020*/ 	.dword	_ZN47_INTERNAL_daf3bce3_9_kernel_cu_f09946eb_28948324cuda3std3__449_GLOBAL__N__daf3bce3_9_kernel_cu_f09946eb_28948326ignoreE
	.align		8
        /*0028*/ 	.dword	_ZN47_INTERNAL_daf3bce3_9_kernel_cu_f09946eb_28948324cuda3std3__419piecewise_constructE
	.align		8
        /*0030*/ 	.dword	_ZN47_INTERNAL_daf3bce3_9_kernel_cu_f09946eb_28948324cuda3std3__48in_placeE
	.align		8
        /*0038*/ 	.dword	_ZN47_INTERNAL_daf3bce3_9_kernel_cu_f09946eb_28948324cuda3std6ranges3__45__cpo4swapE
	.align		8
        /*0040*/ 	.dword	_ZN47_INTERNAL_daf3bce3_9_kernel_cu_f09946eb_28948324cuda3std6ranges3__45__cpo9iter_moveE
	.align		8
        /*0048*/ 	.dword	_ZN47_INTERNAL_daf3bce3_9_kernel_cu_f09946eb_28948324cute7productE
	.align		8
        /*0050*/ 	.dword	_ZN47_INTERNAL_daf3bce3_9_kernel_cu_f09946eb_28948324cute1_E


//--------------------- .text._ZN9deep_gemm24sm100_fp8_gemm_1d1d_implILN4cute4UMMA5MajorE0ELS3_0ELj0ELj4096ELj7168ELj128ELj160ELj128ELj1ELj128ELj128ELj64ELj5ELj128ELj128ELj1ELb0ELj143ELNS_8GemmTypeE0ELb0EN7cutlass10bfloat16_tENS_16EpilogueIdentityEEEvPijjj14CUtensorMap_stS9_S9_S9_S9_ --------------------------
	.section	.text._ZN9deep_gemm24sm100_fp8_gemm_1d1d_implILN4cute4UMMA5MajorE0ELS3_0ELj0ELj4096ELj7168ELj128ELj160ELj128ELj1ELj128ELj128ELj64ELj5ELj128ELj128ELj1ELb0ELj143ELNS_8GemmTypeE0ELb0EN7cutlass10bfloat16_tENS_16EpilogueIdentityEEEvPijjj14CUtensorMap_stS9_S9_S9_S9_,"ax",@progbits
	.align	128
        .global         _ZN9deep_gemm24sm100_fp8_gemm_1d1d_implILN4cute4UMMA5MajorE0ELS3_0ELj0ELj4096ELj7168ELj128ELj160ELj128ELj1ELj128ELj128ELj64ELj5ELj128ELj128ELj1ELb0ELj143ELNS_8GemmTypeE0ELb0EN7cutlass10bfloat16_tENS_16EpilogueIdentityEEEvPijjj14CUtensorMap_stS9_S9_S9_S9_
        .type           _ZN9deep_gemm24sm100_fp8_gemm_1d1d_implILN4cute4UMMA5MajorE0ELS3_0ELj0ELj4096ELj7168ELj128ELj160ELj128ELj1ELj128ELj128ELj64ELj5ELj128ELj128ELj1ELb0ELj143ELNS_8GemmTypeE0ELb0EN7cutlass10bfloat16_tENS_16EpilogueIdentityEEEvPijjj14CUtensorMap_stS9_S9_S9_S9_,@function
        .size           _ZN9deep_gemm24sm100_fp8_gemm_1d1d_implILN4cute4UMMA5MajorE0ELS3_0ELj0ELj4096ELj7168ELj128ELj160ELj128ELj1ELj128ELj128ELj64ELj5ELj128ELj128ELj1ELb0ELj143ELNS_8GemmTypeE0ELb0EN7cutlass10bfloat16_tENS_16EpilogueIdentityEEEvPijjj14CUtensorMap_stS9_S9_S9_S9_,(.L_x_75 - _ZN9deep_gemm24sm100_fp8_gemm_1d1d_implILN4cute4UMMA5MajorE0ELS3_0ELj0ELj4096ELj7168ELj128ELj160ELj128ELj1ELj128ELj128ELj64ELj5ELj128ELj128ELj1ELb0ELj143ELNS_8GemmTypeE0ELb0EN7cutlass10bfloat16_tENS_16EpilogueIdentityEEEvPijjj14CUtensorMap_stS9_S9_S9_S9_)
        .other          _ZN9deep_gemm24sm100_fp8_gemm_1d1d_implILN4cute4UMMA5MajorE0ELS3_0ELj0ELj4096ELj7168ELj128ELj160ELj128ELj1ELj128ELj128ELj64ELj5ELj128ELj128ELj1ELb0ELj143ELNS_8GemmTypeE0ELb0EN7cutlass10bfloat16_tENS_16EpilogueIdentityEEEvPijjj14CUtensorMap_stS9_S9_S9_S9_,@"STO_CUDA_ENTRY STV_DEFAULT"
_ZN9deep_gemm24sm100_fp8_gemm_1d1d_implILN4cute4UMMA5MajorE0ELS3_0ELj0ELj4096ELj7168ELj128ELj160ELj128ELj1ELj128ELj128ELj64ELj5ELj128ELj128ELj1ELb0ELj143ELNS_8GemmTypeE0ELb0EN7cutlass10bfloat16_tENS_16EpilogueIdentityEEEvPijjj14CUtensorMap_stS9_S9_S9_S9_:
.text._ZN9deep_gemm24sm100_fp8_gemm_1d1d_implILN4cute4UMMA5MajorE0ELS3_0ELj0ELj4096ELj7168ELj128ELj160ELj128ELj1ELj128ELj128ELj64ELj5ELj128ELj128ELj1ELb0ELj143ELNS_8GemmTypeE0ELb0EN7cutlass10bfloat16_tENS_16EpilogueIdentityEEEvPijjj14CUtensorMap_stS9_S9_S9_S9_:
[----:B------:R-:W1:Y:S01]  /*0000*/  LDC R1, c[0x0][0x37c] ;  /* 0x0000df00ff017b82 */ /* 0x000e620000000800 */
[----:B------:R-:W2:Y:S02]  /*0010*/  S2R R0, SR_TID.X ;  /* 0x0000000000007919 */ /* 0x000ea40000002100 */
[----:B--2---:R-:W-:-:S05]  /*0020*/  SHF.R.U32.HI R0, RZ, 0x5, R0 ;  /* 0x00000005ff007819 */ /* 0x004fca0000011600 */
[----:B------:R-:W2:Y:S02]  /*0030*/  SHFL.IDX PT, R3, R0, RZ, 0x1f ;  /* 0x00001fff00037589 */ /* 0x000ea400000e0000 */
[----:B--2---:R-:W-:-:S13]  /*0040*/  ISETP.NE.AND P0, PT, R3, 0x2, PT ;  /* 0x000000020300780c */ /* 0x004fda0003f05270 */
[----:B-1----:R-:W-:Y:S05]  /*0050*/  @!P0 BRA `(.L_x_0) ;  /* 0x00000004000c8947 */ /* 0x002fea0003800000 */
[----:B------:R-:W-:-:S13]  /*0060*/  ISETP.NE.AND P0, PT, R3, 0x1, PT ;  /* 0x000000010300780c */ /* 0x000fda0003f05270 */
[----:B------:R-:W-:Y:S05]  /*0070*/  @!P0 BRA `(.L_x_1) ;  /* 0x0000000000608947 */ /* 0x000fea0003800000 */
[----:B------:R-:W-:-:S13]  /*0080*/  ISETP.NE.AND P0, PT, R3, RZ, PT ;  /* 0x000000ff0300720c */ /* 0x000fda0003f05270 */
[----:B------:R-:W-:Y:S05]  /*0090*/  @P0 BRA `(.L_x_2) ;  /* 0x0000000400b40947 */ /* 0x000fea0003800000 */
[----:B------:R-:W-:Y:S01]  /*00a0*/  ELECT P0, URZ, PT ;  /* 0x0000000000ff782f */ /* 0x000fe20003800000 */
[----:B------:R-:W-:-:S12]  /*00b0*/  BSSY.RECONVERGENT B0, `(.L_x_3) ;  /* 0x0000013000007945 */ /* 0x000fd80003800200 */
[----:B------:R-:W-:Y:S05]  /*00c0*/  @!P0 BRA `(.L_x_4) ;  /* 0x0000000000448947 */ /* 0x000fea0003800000 */
[----:B------:R-:W1:Y:S02]  /*00d0*/  LDCU.64 UR4, c[0x0][0x348] ;  /* 0x00006900ff0477ac */ /* 0x000e640008000a00 */
[----:B-1----:R-:W-:Y:S02]  /*00e0*/  UIADD3 UR12, UP4, UPT, UR4, 0x40, URZ ;  /* 0x00000040040c7890 */ /* 0x002fe4000ff9e0ff */
[----:B------:R-:W-:Y:S02]  /*00f0*/  UIADD3 UR10, UP3, UPT, UR4, 0xc0, URZ ;  /* 0x000000c0040a7890 */ /* 0x000fe4000ff7e0ff */
[----:B------:R-:W-:Y:S02]  /*0100*/  UIADD3 UR8, UP2, UPT, UR4, 0x140, URZ ;  /* 0x0000014004087890 */ /* 0x000fe4000ff5e0ff */
[----:B------:R-:W-:Y:S02]  /*0110*/  UIADD3 UR6, UP1, UPT, UR4, 0x1c0, URZ ;  /* 0x000001c004067890 */ /* 0x000fe4000ff3e0ff */
[----:B------:R-:W-:-:S02]  /*0120*/  UIADD3 UR4, UP0, UPT, UR4, 0x240, URZ ;  /* 0x0000024004047890 */ /* 0x000fc4000ff1e0ff */
[----:B------:R-:W-:Y:S02]  /*0130*/  UIADD3.X UR13, UPT, UPT, URZ, UR5, URZ, UP4, !UPT ;  /* 0x00000005ff0d7290 */ /* 0x000fe4000a7fe4ff */
[----:B------:R-:W-:Y:S02]  /*0140*/  UIADD3.X UR11, UPT, UPT, URZ, UR5, URZ, UP3, !UPT ;  /* 0x00000005ff0b7290 */ /* 0x000fe40009ffe4ff */
[----:B------:R-:W-:Y:S02]  /*0150*/  UIADD3.X UR9, UPT, UPT, URZ, UR5, URZ, UP2, !UPT ;  /* 0x00000005ff097290 */ /* 0x000fe400097fe4ff */
[----:B------:R-:W-:Y:S02]  /*0160*/  UIADD3.X UR7, UPT, UPT, URZ, UR5, URZ, UP1, !UPT ;  /* 0x00000005ff077290 */ /* 0x000fe40008ffe4ff */
[----:B------:R-:W-:Y:S01]  /*0170*/  UIADD3.X UR5, UPT, UPT, URZ, UR5, URZ, UP0, !UPT ;  /* 0x00000005ff057290 */ /* 0x000fe200087fe4ff */
[----:B------:R1:W-:Y:S02]  /*0180*/  UTMACCTL.PF [UR12] ;  /* 0x000000000c0079b9 */ /* 0x0003e40008040000 */
[----:B------:R1:W-:Y:S02]  /*0190*/  UTMACCTL.PF [UR10] ;  /* 0x000000000a0079b9 */ /* 0x0003e40008040000 */
[----:B------:R1:W-:Y:S02]  /*01a0*/  UTMACCTL.PF [UR8] ;  /* 0x00000000080079b9 */ /* 0x0003e40008040000 */
[----:B------:R1:W-:Y:S02]  /*01b0*/  UTMACCTL.PF [UR6] ;  /* 0x00000000060079b9 */ /* 0x0003e40008040000 */
[----:B------:R1:W-:Y:S02]  /*01c0*/  UTMACCTL.PF [UR4] ;  /* 0x00000000040079b9 */ /* 0x0003e40008040000 */
[----:B-1----:R-:W-:Y:S01]  /*01d0*/  NOP ;  /* 0x0000000000007918 */ /* 0x002fe20000000000 */
.L_x_4:
[----:B------:R-:W-:Y:S05]  /*01e0*/  BSYNC.RECONVERGENT B0 ;  /* 0x0000000000007941 */ /* 0x000fea0003800200 */
.L_x_3:
[----:B------:R-:W-:Y:S05]  /*01f0*/  BRA `(.L_x_2) ;  /* 0x00000004005c7947 */ /* 0x000fea0003800000 */
.L_x_1:
[----:B------:R-:W-:Y:S01]  /*0200*/  ELECT P0, URZ, PT ;  /* 0x0000000000ff782f */ /* 0x000fe20003800000 */
[----:B------:R-:W-:-:S12]  /*0210*/  BSSY.RECONVERGENT B0, `(.L_x_5) ;  /* 0x0000026000007945 */ /* 0x000fd80003800200 */
[----:B------:R-:W-:Y:S05]  /*0220*/  @!P0 BRA `(.L_x_6) ;  /* 0x0000000000908947 */ /* 0x000fea0003800000 */
[----:B------:R-:W1:Y:S01]  /*0230*/  S2UR UR5, SR_CgaCtaId ;  /* 0x00000000000579c3 */ /* 0x000e620000008800 */
[----:B------:R-:W-:Y:S01]  /*0240*/  UMOV UR7, 0x400 ;  /* 0x0000040000077882 */ /* 0x000fe20000000000 */
[----:B------:R-:W-:Y:S01]  /*0250*/  UMOV UR6, 0x1 ;  /* 0x0000000100067882 */ /* 0x000fe20000000000 */
[----:B------:R-:W-:Y:S02]  /*0260*/  UMOV UR4, 0x20 ;  /* 0x0000002000047882 */ /* 0x000fe40000000000 */
[----:B------:R-:W-:-:S04]  /*0270*/  UIADD3 UR8, UPT, UPT, -UR4, 0x100000, URZ ;  /* 0x0010000004087890 */ /* 0x000fc8000fffe1ff */
[----:B------:R-:W-:Y:S02]  /*0280*/  USHF.L.U32 UR9, UR8, 0xb, URZ ;  /* 0x0000000b08097899 */ /* 0x000fe400080006ff */
[----:B------:R-:W-:Y:S01]  /*0290*/  USHF.L.U32 UR8, UR8, 0x1, URZ ;  /* 0x0000000108087899 */ /* 0x000fe200080006ff */
[----:B------:R-:W-:Y:S02]  /*02a0*/  UMOV UR4, 0x80 ;  /* 0x0000008000047882 */ /* 0x000fe40000000000 */
[----:B------:R-:W-:-:S04]  /*02b0*/  UIADD3 UR10, UPT, UPT, -UR4, 0x100000, URZ ;  /* 0x00100000040a7890 */ /* 0x000fc8000fffe1ff */
[----:B------:R-:W-:Y:S02]  /*02c0*/  USHF.L.U32 UR11, UR10, 0xb, URZ ;  /* 0x0000000b0a0b7899 */ /* 0x000fe400080006ff */
[----:B------:R-:W-:Y:S02]  /*02d0*/  USHF.L.U32 UR10, UR10, 0x1, URZ ;  /* 0x000000010a0a7899 */ /* 0x000fe400080006ff */
[----:B-1----:R-:W-:Y:S02]  /*02e0*/  ULEA UR5, UR5, UR7, 0x18 ;  /* 0x0000000705057291 */ /* 0x002fe4000f8ec0ff */
[----:B------:R-:W-:-:S04]  /*02f0*/  UIADD3 UR6, UPT, UPT, -UR6, 0x100000, URZ ;  /* 0x0010000006067890 */ /* 0x000fc8000fffe1ff */
[----:B------:R-:W-:Y:S02]  /*0300*/  USHF.L.U32 UR7, UR6, 0xb, URZ ;  /* 0x0000000b06077899 */ /* 0x000fe400080006ff */
[----:B------:R-:W-:Y:S01]  /*0310*/  USHF.L.U32 UR6, UR6, 0x1, URZ ;  /* 0x0000000106067899 */ /* 0x000fe200080006ff */
[----:B------:R-:W1:Y:S11]  /*0320*/  FENCE.VIEW.ASYNC.S ;  /* 0x00000000000073c6 */ /* 0x000e760000000000 */
[----:B-1----:R1:W2:Y:S01]  /*0330*/  SYNCS.EXCH.64 URZ, [UR5+0x32e00], UR6 ;  /* 0x032e000605ff75b2 */ /* 0x0022a20008000100 */
[----:B------:R1:W3:Y:S01]  /*0340*/  SYNCS.EXCH.64 URZ, [UR5+0x32e28], UR6 ;  /* 0x032e280605ff75b2 */ /* 0x0002e20008000100 */
[----:B------:R1:W4:Y:S01]  /*0350*/  SYNCS.EXCH.64 URZ, [UR5+0x32e50], UR8 ;  /* 0x032e500805ff75b2 */ /* 0x0003220008000100 */
[----:B------:R1:W5:Y:S01]  /*0360*/  SYNCS.EXCH.64 URZ, [UR5+0x32e08], UR6 ;  /* 0x032e080605ff75b2 */ /* 0x0003620008000100 */
[----:B------:R1:W1:Y:S01]  /*0370*/  SYNCS.EXCH.64 URZ, [UR5+0x32e30], UR6 ;  /* 0x032e300605ff75b2 */ /* 0x0002620008000100 */
        /* <DEDUP_REMOVED lines=14> */
[----:B------:R-:W-:Y:S01]  /*0460*/  NOP ;  /* 0x0000000000007918 */ /* 0x000fe20000000000 */
.L_x_6:
[----:B-1----:R-:W-:Y:S05]  /*0470*/  BSYNC.RECONVERGENT B0 ;  /* 0x0000000000007941 */ /* 0x002fea0003800200 */
.L_x_5:
[----:B------:R-:W-:Y:S05]  /*0480*/  BRA `(.L_x_2) ;  /* 0x0000000000b87947 */ /* 0x000fea0003800000 */
.L_x_0:
[----:B------:R-:W1:Y:S01]  /*0490*/  S2UR UR6, SR_CgaCtaId ;  /* 0x00000000000679c3 */ /* 0x000e620000008800 */
[----:B------:R-:W-:Y:S01]  /*04a0*/  NOP ;  /* 0x0000000000007918 */ /* 0x000fe20000000000 */
[----:B------:R-:W-:Y:S01]  /*04b0*/  UMOV UR4, 0x40 ;  /* 0x0000004000047882 */ /* 0x000fe20000000000 */
[----:B------:R-:W-:Y:S01]  /*04c0*/  UMOV UR5, 0x400 ;  /* 0x0000040000057882 */ /* 0x000fe20000000000 */
[----:B-1----:R-:W-:Y:S02]  /*04d0*/  ULEA UR4, UR6, UR4, 0x18 ;  /* 0x0000000406047291 */ /* 0x002fe4000f8ec0ff */
[----:B------:R-:W-:-:S07]  /*04e0*/  ULEA UR5, UR6, UR5, 0x18 ;  /* 0x0000000506057291 */ /* 0x000fce000f8ec0ff */
[----:B------:R-:W1:Y:S02]  /*04f0*/  LDS.U8 R0, [UR4] ;  /* 0x00000004ff007984 */ /* 0x000e640008000000 */
[----:B-1----:R-:W-:-:S13]  /*0500*/  ISETP.NE.AND P0, PT, R0, RZ, PT ;  /* 0x000000ff0000720c */ /* 0x002fda0003f05270 */
[----:B------:R-:W-:Y:S05]  /*0510*/  @P0 BRA `(.L_x_7) ;  /* 0x00000000007c0947 */ /* 0x000fea0003800000 */
[----:B------:R-:W-:-:S13]  /*0520*/  ELECT P0, URZ, PT ;  /* 0x0000000000ff782f */ /* 0x000fda0003800000 */
[----:B------:R-:W-:Y:S05]  /*0530*/  @!P0 BRA `(.L_x_8) ;  /* 0x0000000000848947 */ /* 0x000fea0003800000 */
[----:B------:R-:W-:Y:S01]  /*0540*/  UMOV UR4, 0x10 ;  /* 0x0000001000047882 */ /* 0x000fe20000000000 */
[----:B------:R-:W-:-:S04]  /*0550*/  IMAD.MOV.U32 R2, RZ, RZ, 0xffff ;  /* 0x0000ffffff027424 */ /* 0x000fc800078e00ff */
[----:B------:R-:W-:Y:S04]  /*0560*/  DEPBAR.LE SB1, 0x36 ;  /* 0x00009d800000791a */ /* 0x000fe80000000000 */
[----:B------:R-:W1:Y:S02]  /*0570*/  UTCATOMSWS.FIND_AND_SET.ALIGN UP0, UR4, UR4 ;  /* 0x00000004000475e3 */ /* 0x000e640008000800 */
[----:B-1----:R-:W-:Y:S01]  /*0580*/  PLOP3.LUT P0, PT, PT, PT, UP0, 0x80, 0x8 ;  /* 0x000000000008781c */ /* 0x002fe20003f0f008 */
[----:B------:R-:W-:-:S03]  /*0590*/  IMAD.U32 R7, RZ, RZ, UR4 ;  /* 0x00000004ff077e24 */ /* 0x000fc6000f8e00ff */
[----:B------:R-:W-:-:S04]  /*05a0*/  SEL R0, RZ, 0xffffffff, !P0 ;  /* 0xffffffffff007807 */ /* 0x000fc80004000000 */
[----:B------:R-:W-:Y:S01]  /*05b0*/  ISETP.NE.AND P0, PT, R0, RZ, PT ;  /* 0x000000ff0000720c */ /* 0x000fe20003f05270 */
[----:B------:R-:W-:-:S12]  /*05c0*/  IMAD.MOV.U32 R0, RZ, RZ, 0x1 ;  /* 0x00000001ff007424 */ /* 0x000fd800078e00ff */
[----:B------:R-:W-:Y:S05]  /*05d0*/  @P0 BRA `(.L_x_9) ;  /* 0x0000000000240947 */ /* 0x000fea0003800000 */
.L_x_10:
[----:B------:R-:W-:Y:S05]  /*05e0*/  NANOSLEEP 0x64 ;  /* 0x000000640000795d */ /* 0x000fea0003800000 */
[----:B------:R-:W-:-:S05]  /*05f0*/  UMOV UR4, 0x10 ;  /* 0x0000001000047882 */ /* 0x000fca0000000000 */
[----:B------:R-:W-:Y:S04]  /*0600*/  DEPBAR.LE SB1, 0x36 ;  /* 0x00009d800000791a */ /* 0x000fe80000000000 */
[----:B------:R-:W1:Y:S02]  /*0610*/  UTCATOMSWS.FIND_AND_SET.ALIGN UP0, UR4, UR4 ;  /* 0x00000004000475e3 */ /* 0x000e640008000800 */
[----:B-1----:R-:W-:Y:S01]  /*0620*/  PLOP3.LUT P0, PT, PT, PT, UP0, 0x80, 0x8 ;  /* 0x000000000008781c */ /* 0x002fe20003f0f008 */
[----:B------:R-:W-:-:S03]  /*0630*/  IMAD.U32 R7, RZ, RZ, UR4 ;  /* 0x00000004ff077e24 */ /* 0x000fc6000f8e00ff */
[----:B------:R-:W-:-:S04]  /*0640*/  SEL R4, RZ, 0xffffffff, !P0 ;  /* 0xffffffffff047807 */ /* 0x000fc80004000000 */
[----:B------:R-:W-:-:S13]  /*0650*/  ISETP.NE.AND P0, PT, R4, RZ, PT ;  /* 0x000000ff0400720c */ /* 0x000fda0003f05270 */
[----:B------:R-:W-:Y:S05]  /*0660*/  @!P0 BRA `(.L_x_10) ;  /* 0xfffffffc00dc8947 */ /* 0x000fea000383ffff */
.L_x_9:
[C---:B------:R-:W-:Y:S01]  /*0670*/  VIADD R5, R7.reuse, 0x10 ;  /* 0x0000001007057836 */ /* 0x040fe20000000000 */
[----:B------:R-:W-:Y:S01]  /*0680*/  UMOV UR4, 0x50 ;  /* 0x0000005000047882 */ /* 0x000fe20000000000 */
[----:B------:R-:W-:Y:S01]  /*0690*/  SHF.L.U32 R2, R2, R7, RZ ;  /* 0x0000000702027219 */ /* 0x000fe200000006ff */
[----:B------:R-:W-:Y:S01]  /*06a0*/  ULEA UR4, UR6, UR4, 0x18 ;  /* 0x0000000406047291 */ /* 0x000fe2000f8ec0ff */
[----:B------:R-:W-:Y:S01]  /*06b0*/  IMAD.SHL.U32 R7, R7, 0x20, RZ ;  /* 0x0000002007077824 */ /* 0x000fe200078e00ff */
[----:B------:R-:W-:-:S04]  /*06c0*/  SHF.L.U32 R5, R0, R5, RZ ;  /* 0x0000000500057219 */ /* 0x000fc800000006ff */
[----:B------:R-:W-:-:S05]  /*06d0*/  LOP3.LUT R2, R5, R2, RZ, 0xfc, !PT ;  /* 0x0000000205027212 */ /* 0x000fca00078efcff */
[----:B------:R1:W-:Y:S04]  /*06e0*/  ATOMS.OR RZ, [UR4], R2 ;  /* 0x00000002ffff798c */ /* 0x0003e8000b000004 */
[----:B------:R1:W-:Y:S01]  /*06f0*/  STS [UR5+0x32e98], R7 ;  /* 0x032e9807ff007988 */ /* 0x0003e20008000805 */
[----:B------:R-:W-:Y:S05]  /*0700*/  BRA `(.L_x_8) ;  /* 0x0000000000107947 */ /* 0x000fea0003800000 */
.L_x_7:
[----:B------:R-:W-:Y:S02]  /*0710*/  MOV R0, 0xffffffff ;  /* 0xffffffff00007802 */ /* 0x000fe40000000f00 */
[----:B------:R-:W-:-:S03]  /*0720*/  MOV R4, 0x750 ;  /* 0x0000075000047802 */ /* 0x000fc60000000f00 */
[----:B------:R1:W-:Y:S04]  /*0730*/  STS [UR5+0x32e98], R0 ;  /* 0x032e9800ff007988 */ /* 0x0003e80008000805 */
[----:B-1----:R-:W-:Y:S05]  /*0740*/  CALL.REL.NOINC `($__internal_1_$__cuda_sm10x_tcgen05_guardrail_trap_phase_invalid_during_alloc) ;  /* 0x0000003800c07944 */ /* 0x002fea0003c00000 */
.L_x_8:
[----:B------:R-:W-:Y:S05]  /*0750*/  WARPSYNC.ALL ;  /* 0x0000000000007948 */ /* 0x000fea0003800000 */
[----:B------:R-:W-:Y:S01]  /*0760*/  NOP ;  /* 0x0000000000007918 */ /* 0x000fe20000000000 */
.L_x_2:
[----:B------:R-:W1:Y:S01]  /*0770*/  LDC R0, c[0x0][0x388] ;  /* 0x0000e200ff007b82 */ /* 0x000e620000000800 */
[----:B------:R-:W5:Y:S07]  /*0780*/  S2R R21, SR_LANEID ;  /* 0x0000000000157919 */ /* 0x000f6e0000000000 */
[----:B--2345:R-:W-:Y:S01]  /*0790*/  BAR.SYNC.DEFER_BLOCKING 0x0 ;  /* 0x0000000000007b1d */ /* 0x03cfe20000010000 */
[----:B------:R-:W-:Y:S02]  /*07a0*/  ISETP.NE.AND P0, PT, R3, RZ, PT ;  /* 0x000000ff0300720c */ /* 0x000fe40003f05270 */
[----:B-1----:R-:W-:-:S04]  /*07b0*/  IADD3 R0, PT, PT, R0, 0x7f, RZ ;  /* 0x0000007f00007810 */ /* 0x002fc80007ffe0ff */
[----:B------:R-:W-:-:S05]  /*07c0*/  SHF.R.U32.HI R20, RZ, 0x7, R0 ;  /* 0x00000007ff147819 */ /* 0x000fca0000011600 */
[----:B------:R-:W-:Y:S02]  /*07d0*/  IMAD R22, R20, 0x1a, RZ ;  /* 0x0000001a14167824 */ /* 0x000fe400078e02ff */
[----:B------:R-:W-:Y:S05]  /*07e0*/  @!P0 BRA `(.L_x_11) ;  /* 0x00000010002c8947 */ /* 0x000fea0003800000 */
[----:B------:R-:W-:Y:S01]  /*07f0*/  ISETP.NE.AND P0, PT, R3, 0x1, PT ;  /* 0x000000010300780c */ /* 0x000fe20003f05270 */
[----:B------:R-:W1:-:S12]  /*0800*/  S2UR UR5, SR_CgaCtaId ;  /* 0x00000000000579c3 */ /* 0x000e580000008800 */
[----:B------:R-:W-:Y:S05]  /*0810*/  @!P0 BRA `(.L_x_12) ;  /* 0x0000000400948947 */ /* 0x000fea0003800000 */
[----:B------:R-:W-:-:S13]  /*0820*/  ISETP.NE.AND P0, PT, R3, 0x2, PT ;  /* 0x000000020300780c */ /* 0x000fda0003f05270 */
[----:B------:R-:W-:Y:S05]  /*0830*/  @P0 BRA `(.L_x_13) ;  /* 0x0000001c004c0947 */ /* 0x000fea0003800000 */
[----:B------:R-:W2:Y:S02]  /*0840*/  S2UR UR4, SR_CTAID.X ;  /* 0x00000000000479c3 */ /* 0x000ea40000002500 */
[----:B--2---:R-:W-:-:S13]  /*0850*/  ISETP.LE.U32.AND P0, PT, R22, UR4, PT ;  /* 0x0000000416007c0c */ /* 0x004fda000bf03070 */
[----:B-1----:R-:W-:Y:S05]  /*0860*/  @P0 EXIT ;  /* 0x000000000000094d */ /* 0x002fea0003800000 */
[--C-:B------:R-:W-:Y:S01]  /*0870*/  SHF.R.U32.HI R20, RZ, 0x3, R21.reuse ;  /* 0x00000003ff147819 */ /* 0x100fe20000011615 */
[----:B------:R-:W-:Y:S01]  /*0880*/  ULOP3.LUT UR4, URZ, UR4, URZ, 0x33, !UPT ;  /* 0x00000004ff047292 */ /* 0x000fe2000f8e33ff */
[----:B------:R-:W-:Y:S02]  /*0890*/  HFMA2 R15, -RZ, RZ, 0, 0 ;  /* 0x00000000ff0f7431 */ /* 0x000fe400000001ff */
[----:B------:R-:W-:Y:S01]  /*08a0*/  IMAD.MOV.U32 R16, RZ, RZ, RZ ;  /* 0x000000ffff107224 */ /* 0x000fe200078e00ff */
[C---:B------:R-:W-:Y:S01]  /*08b0*/  LOP3.LUT R6, R20.reuse, 0x1, RZ, 0x3c, !PT ;  /* 0x0000000114067812 */ /* 0x040fe200078e3cff */
[C---:B------:R-:W-:Y:S01]  /*08c0*/  IMAD.SHL.U32 R0, R20.reuse, 0x20, RZ ;  /* 0x0000002014007824 */ /* 0x040fe200078e00ff */
[----:B------:R-:W-:Y:S01]  /*08d0*/  LOP3.LUT R18, R20, 0x2, RZ, 0x3c, !PT ;  /* 0x0000000214127812 */ /* 0x000fe200078e3cff */
[----:B------:R-:W-:Y:S01]  /*08e0*/  VIADD R25, R22, UR4 ;  /* 0x0000000416197c36 */ /* 0x000fe20008000000 */
[----:B------:R-:W-:Y:S01]  /*08f0*/  LOP3.LUT R4, R20, 0x3, RZ, 0x3c, !PT ;  /* 0x0000000314047812 */ /* 0x000fe200078e3cff */
[----:B------:R-:W-:Y:S01]  /*0900*/  IMAD R20, R21, 0x4, R20 ;  /* 0x0000000415147824 */ /* 0x000fe200078e0214 */
[C---:B------:R-:W-:Y:S01]  /*0910*/  LOP3.LUT R2, R0.reuse, 0x20, RZ, 0x3c, !PT ;  /* 0x0000002000027812 */ /* 0x040fe200078e3cff */
[----:B------:R-:W-:Y:S01]  /*0920*/  IMAD.HI.U32 R25, R25, -0x1ada67d5, RZ ;  /* 0xe525982b19197827 */ /* 0x000fe200078e00ff */
[C---:B------:R-:W-:Y:S01]  /*0930*/  LOP3.LUT R22, R0.reuse, 0x40, RZ, 0x3c, !PT ;  /* 0x0000004000167812 */ /* 0x040fe200078e3cff */
[----:B------:R-:W-:Y:S01]  /*0940*/  UMOV UR5, URZ ;  /* 0x000000ff00057c82 */ /* 0x000fe20008000000 */
[CC--:B------:R-:W-:Y:S01]  /*0950*/  IADD3 R24, PT, PT, R0.reuse, R21.reuse, RZ ;  /* 0x0000001500187210 */ /* 0x0c0fe20007ffe0ff */
[C---:B------:R-:W-:Y:S01]  /*0960*/  IMAD R19, R21.reuse, 0x4, R6 ;  /* 0x0000000415137824 */ /* 0x040fe200078e0206 */
[----:B------:R-:W-:Y:S01]  /*0970*/  LOP3.LUT R0, R0, 0x60, RZ, 0x3c, !PT ;  /* 0x0000006000007812 */ /* 0x000fe200078e3cff */
[C---:B------:R-:W-:Y:S01]  /*0980*/  IMAD R18, R21.reuse, 0x4, R18 ;  /* 0x0000000415127824 */ /* 0x040fe200078e0212 */
[----:B------:R-:W-:Y:S01]  /*0990*/  LEA R17, R21, R4, 0x2 ;  /* 0x0000000415117211 */ /* 0x000fe200078e10ff */
[----:B------:R-:W-:Y:S01]  /*09a0*/  IMAD.IADD R23, R2, 0x1, R21 ;  /* 0x0000000102177824 */ /* 0x000fe200078e0215 */
[----:B------:R-:W-:Y:S01]  /*09b0*/  SHF.R.U32.HI R25, RZ, 0x7, R25 ;  /* 0x00000007ff197819 */ /* 0x000fe20000011619 */
[----:B------:R-:W-:Y:S01]  /*09c0*/  IMAD.IADD R22, R22, 0x1, R21 ;  /* 0x0000000116167824 */ /* 0x000fe200078e0215 */
[----:B------:R-:W-:-:S07]  /*09d0*/  IADD3 R21, PT, PT, R0, R21, RZ ;  /* 0x0000001500157210 */ /* 0x000fce0007ffe0ff */
.L_x_17:
[----:B-1----:R-:W1:Y:S01]  /*09e0*/  S2R R0, SR_CgaCtaId ;  /* 0x0000000000007919 */ /* 0x002e620000008800 */
[----:B------:R-:W-:Y:S01]  /*09f0*/  MOV R3, 0x400 ;  /* 0x0000040000037802 */ /* 0x000fe20000000f00 */
[----:B------:R-:W-:-:S03]  /*0a00*/  UMOV UR4, URZ ;  /* 0x000000ff00047c82 */ /* 0x000fc60008000000 */
[----:B-1----:R-:W-:-:S07]  /*0a10*/  LEA R0, R0, R3, 0x18 ;  /* 0x0000000300007211 */ /* 0x002fce00078ec0ff */
.L_x_16:
[----:B-1----:R-:W-:Y:S01]  /*0a20*/  LEA R2, R15, R0, 0x3 ;  /* 0x000000000f027211 */ /* 0x002fe200078e18ff */
[----:B------:R-:W-:Y:S01]  /*0a30*/  ULOP3.LUT UP0, URZ, UR4, 0x3, URZ, 0xc0, !UPT ;  /* 0x0000000304ff7892 */ /* 0x000fe2000f80c0ff */
[----:B------:R-:W-:-:S04]  /*0a40*/  SHF.L.U32 R5, R16, 0x1f, RZ ;  /* 0x0000001f10057819 */ /* 0x000fc800000006ff */
[----:B------:R-:W1:Y:S02]  /*0a50*/  SYNCS.PHASECHK.TRANS64.TRYWAIT P0, [R2+URZ+0x32e00], R5 ;  /* 0x032e0005020075a7 */ /* 0x000e6400080011ff */
[----:B-1----:R-:W-:Y:S05]  /*0a60*/  @!P0 BRA `(.L_x_14) ;  /* 0x0000003400008947 */ /* 0x002fea0003800000 */
.L_x_54:
[----:B------:R-:W-:Y:S05]  /*0a70*/  BRA.U UP0, `(.L_x_15) ;  /* 0x0000000100bc7547 */ /* 0x000fea000b800000 */
[C-C-:B------:R-:W-:Y:S02]  /*0a80*/  IMAD R26, R15.reuse, 0x200, R0.reuse ;  /* 0x000002000f1a7824 */ /* 0x140fe400078e0200 */
[----:B------:R-:W-:Y:S02]  /*0a90*/  IMAD R3, R15, 0x400, R0 ;  /* 0x000004000f037824 */ /* 0x000fe400078e0200 */
[--C-:B------:R-:W-:Y:S01]  /*0aa0*/  IMAD R9, R24, 0x4, R26.reuse ;  /* 0x0000000418097824 */ /* 0x100fe200078e021a */
[-C--:B------:R-:W-:Y:S01]  /*0ab0*/  LEA R8, R23, R26.reuse, 0x2 ;  /* 0x0000001a17087211 */ /* 0x080fe200078e10ff */
[--C-:B------:R-:W-:Y:S01]  /*0ac0*/  IMAD R29, R22, 0x4, R26.reuse ;  /* 0x00000004161d7824 */ /* 0x100fe200078e021a */
[-C--:B------:R-:W-:Y:S01]  /*0ad0*/  LEA R27, R21, R26.reuse, 0x2 ;  /* 0x0000001a151b7211 */ /* 0x080fe200078e10ff */
[--C-:B-1----:R-:W-:Y:S01]  /*0ae0*/  IMAD R5, R19, 0x4, R26.reuse ;  /* 0x0000000413057824 */ /* 0x102fe200078e021a */
[-C--:B------:R-:W-:Y:S01]  /*0af0*/  LEA R6, R20, R26.reuse, 0x2 ;  /* 0x0000001a14067211 */ /* 0x080fe200078e10ff */
[----:B------:R-:W1:Y:S01]  /*0b00*/  LDS R9, [R9+0x31000] ;  /* 0x0310000009097984 */ /* 0x000e620000000800 */
[----:B------:R-:W-:Y:S01]  /*0b10*/  LEA R4, R18, R26, 0x2 ;  /* 0x0000001a12047211 */ /* 0x000fe200078e10ff */
[----:B------:R-:W-:Y:S01]  /*0b20*/  IMAD R26, R17, 0x4, R26 ;  /* 0x00000004111a7824 */ /* 0x000fe200078e021a */
[-C--:B------:R-:W-:Y:S01]  /*0b30*/  LEA R14, R24, R3.reuse, 0x2 ;  /* 0x00000003180e7211 */ /* 0x080fe200078e10ff */
[----:B------:R-:W2:Y:S01]  /*0b40*/  LDS R8, [R8+0x31000] ;  /* 0x0310000008087984 */ /* 0x000ea20000000800 */
[--C-:B------:R-:W-:Y:S01]  /*0b50*/  IMAD R11, R23, 0x4, R3.reuse ;  /* 0x00000004170b7824 */ /* 0x100fe200078e0203 */
[----:B------:R-:W-:Y:S01]  /*0b60*/  LEA R10, R22, R3, 0x2 ;  /* 0x00000003160a7211 */ /* 0x000fe200078e10ff */
[----:B------:R-:W-:Y:S01]  /*0b70*/  IMAD R7, R21, 0x4, R3 ;  /* 0x0000000415077824 */ /* 0x000fe200078e0203 */
[----:B------:R-:W3:Y:S04]  /*0b80*/  LDS R29, [R29+0x31000] ;  /* 0x031000001d1d7984 */ /* 0x000ee80000000800 */
[----:B------:R-:W4:Y:S01]  /*0b90*/  LDS R27, [R27+0x31000] ;  /* 0x031000001b1b7984 */ /* 0x000f220000000800 */
[----:B------:R-:W-:-:S03]  /*0ba0*/  NOP ;  /* 0x0000000000007918 */ /* 0x000fc60000000000 */
[----:B-1----:R1:W-:Y:S04]  /*0bb0*/  STS [R6+0x31000], R9 ;  /* 0x0310000906007388 */ /* 0x0023e80000000800 */
[----:B--2---:R2:W-:Y:S04]  /*0bc0*/  STS [R5+0x31000], R8 ;  /* 0x0310000805007388 */ /* 0x0045e80000000800 */
[----:B---3--:R3:W-:Y:S04]  /*0bd0*/  STS [R4+0x31000], R29 ;  /* 0x0310001d04007388 */ /* 0x0087e80000000800 */
[----:B----4-:R-:W-:Y:S04]  /*0be0*/  STS [R26+0x31000], R27 ;  /* 0x0310001b1a007388 */ /* 0x010fe80000000800 */
[----:B------:R-:W4:Y:S04]  /*0bf0*/  LDS R13, [R14+0x31a00] ;  /* 0x031a00000e0d7984 */ /* 0x000f280000000800 */
[----:B------:R-:W5:Y:S04]  /*0c00*/  LDS R12, [R11+0x31a00] ;  /* 0x031a00000b0c7984 */ /* 0x000f680000000800 */
[----:B------:R-:W5:Y:S01]  /*0c10*/  LDS R9, [R10+0x31a00] ;  /* 0x031a00000a097984 */ /* 0x000f620000000800 */
[----:B-1----:R-:W-:-:S03]  /*0c20*/  LEA R6, R20, R3, 0x2 ;  /* 0x0000000314067211 */ /* 0x002fc600078e10ff */
[----:B------:R-:W1:Y:S01]  /*0c30*/  LDS R8, [R7+0x31a00] ;  /* 0x031a000007087984 */ /* 0x000e620000000800 */
[----:B--2---:R-:W-:Y:S01]  /*0c40*/  IMAD R5, R19, 0x4, R3 ;  /* 0x0000000413057824 */ /* 0x004fe200078e0203 */
[----:B------:R-:W-:Y:S01]  /*0c50*/  NOP ;  /* 0x0000000000007918 */ /* 0x000fe20000000000 */
[-C--:B---3--:R-:W-:Y:S02]  /*0c60*/  LEA R4, R18, R3.reuse, 0x2 ;  /* 0x0000000312047211 */ /* 0x088fe400078e10ff */
[----:B------:R-:W-:Y:S01]  /*0c70*/  LEA R3, R17, R3, 0x2 ;  /* 0x0000000311037211 */ /* 0x000fe200078e10ff */
[----:B----4-:R-:W-:Y:S04]  /*0c80*/  STS [R6+0x31a00], R13 ;  /* 0x031a000d06007388 */ /* 0x010fe80000000800 */
[----:B-----5:R-:W-:Y:S04]  /*0c90*/  STS [R5+0x31a00], R12 ;  /* 0x031a000c05007388 */ /* 0x020fe80000000800 */
[----:B------:R-:W-:Y:S04]  /*0ca0*/  STS [R4+0x31a00], R9 ;  /* 0x031a000904007388 */ /* 0x000fe80000000800 */
[----:B-1----:R-:W-:Y:S04]  /*0cb0*/  STS [R3+0x31a00], R8 ;  /* 0x031a000803007388 */ /* 0x002fe80000000800 */
[----:B------:R-:W1:Y:S04]  /*0cc0*/  LDS R27, [R14+0x31c00] ;  /* 0x031c00000e1b7984 */ /* 0x000e680000000800 */
[----:B------:R-:W2:Y:S04]  /*0cd0*/  LDS R26, [R11+0x31c00] ;  /* 0x031c00000b1a7984 */ /* 0x000ea80000000800 */
[----:B------:R-:W3:Y:S04]  /*0ce0*/  LDS R29, [R10+0x31c00] ;  /* 0x031c00000a1d7984 */ /* 0x000ee80000000800 */
[----:B------:R-:W4:Y:S01]  /*0cf0*/  LDS R28, [R7+0x31c00] ;  /* 0x031c0000071c7984 */ /* 0x000f220000000800 */
[----:B------:R-:W-:-:S03]  /*0d00*/  NOP ;  /* 0x0000000000007918 */ /* 0x000fc60000000000 */
[----:B-1----:R5:W-:Y:S04]  /*0d10*/  STS [R6+0x31c00], R27 ;  /* 0x031c001b06007388 */ /* 0x002be80000000800 */
[----:B--2---:R5:W-:Y:S04]  /*0d20*/  STS [R5+0x31c00], R26 ;  /* 0x031c001a05007388 */ /* 0x004be80000000800 */
[----:B---3--:R5:W-:Y:S04]  /*0d30*/  STS [R4+0x31c00], R29 ;  /* 0x031c001d04007388 */ /* 0x008be80000000800 */
[----:B----4-:R5:W-:Y:S01]  /*0d40*/  STS [R3+0x31c00], R28 ;  /* 0x031c001c03007388 */ /* 0x010be20000000800 */
[----:B------:R1:W-:Y:S06]  /*0d50*/  MEMBAR.ALL.CTA ;  /* 0x0000000000007992 */ /* 0x0003ec0000008000 */
[----:B-1----:R-:W2:Y:S02]  /*0d60*/  FENCE.VIEW.ASYNC.S ;  /* 0x00000000000073c6 */ /* 0x002ea40000000000 */
.L_x_15:
[----:B-1----:R-:W-:Y:S01]  /*0d70*/  VIADD R2, R2, 0x32e50 ;  /* 0x00032e5002027836 */ /* 0x002fe20000000000 */
[C---:B------:R-:W-:Y:S01]  /*0d80*/  ISETP.NE.AND P0, PT, R15.reuse, 0x4, PT ;  /* 0x000000040f00780c */ /* 0x040fe20003f05270 */
[----:B------:R-:W-:Y:S01]  /*0d90*/  VIADD R15, R15, 0x1 ;  /* 0x000000010f0f7836 */ /* 0x000fe20000000000 */
[----:B------:R-:W-:Y:S02]  /*0da0*/  UIADD3 UR4, UPT, UPT, UR4, 0x1, URZ ;  /* 0x0000000104047890 */ /* 0x000fe4000fffe0ff */
[----:B------:R-:W-:Y:S02]  /*0db0*/  PRMT R2, RZ, 0x654, R2 ;  /* 0x00000654ff027816 */ /* 0x000fe40000000002 */
[----:B------:R-:W-:Y:S01]  /*0dc0*/  SEL R15, R15, RZ, P0 ;  /* 0x000000ff0f0f7207 */ /* 0x000fe20000000000 */
[----:B------:R-:W-:Y:S01]  /*0dd0*/  UISETP.NE.AND UP0, UPT, UR4, 0x38, UPT ;  /* 0x000000380400788c */ /* 0x000fe2000bf05270 */
[----:B--2---:R1:W-:Y:S02]  /*0de0*/  SYNCS.ARRIVE.TRANS64.RED.A1T0 RZ, [R2+URZ], RZ ;  /* 0x000000ff02ff79a7 */ /* 0x0043e400081004ff */
[----:B------:R-:W-:-:S04]  /*0df0*/  ISETP.NE.AND P0, PT, R15, RZ, PT ;  /* 0x000000ff0f00720c */ /* 0x000fc80003f05270 */
[----:B-----5:R-:W-:-:S04]  /*0e00*/  SEL R3, RZ, 0x1, P0 ;  /* 0x00000001ff037807 */ /* 0x020fc80000000000 */
[----:B------:R-:W-:Y:S01]  /*0e10*/  LOP3.LUT R16, R16, R3, RZ, 0x3c, !PT ;  /* 0x0000000310107212 */ /* 0x000fe200078e3cff */
[----:B------:R-:W-:Y:S06]  /*0e20*/  BRA.U UP0, `(.L_x_16) ;  /* 0xfffffff900fc7547 */ /* 0x000fec000b83ffff */
[----:B------:R-:W-:-:S13]  /*0e30*/  ISETP.NE.AND P0, PT, R25, UR5, PT ;  /* 0x0000000519007c0c */ /* 0x000fda000bf05270 */
[----:B------:R-:W-:Y:S05]  /*0e40*/  @!P0 EXIT ;  /* 0x000000000000894d */ /* 0x000fea0003800000 */
[----:B------:R-:W-:Y:S01]  /*0e50*/  UIADD3 UR5, UPT, UPT, UR5, 0x1, URZ ;  /* 0x0000000105057890 */ /* 0x000fe2000fffe0ff */
[----:B------:R-:W-:Y:S05]  /*0e60*/  BRA `(.L_x_17) ;  /* 0xfffffff800dc7947 */ /* 0x000fea000383ffff */
.L_x_12:
[----:B-1----:R-:W-:-:S09]  /*0e70*/  UISETP.NE.AND UP0, UPT, UR5, URZ, UPT ;  /* 0x000000ff0500728c */ /* 0x002fd2000bf05270 */
[----:B------:R-:W-:Y:S05]  /*0e80*/  BRA.U UP0, `(.L_x_13) ;  /* 0x0000001500b87547 */ /* 0x000fea000b800000 */
[----:B------:R-:W1:Y:S01]  /*0e90*/  S2UR UR4, SR_CTAID.X ;  /* 0x00000000000479c3 */ /* 0x000e620000002500 */
[----:B------:R-:W-:Y:S02]  /*0ea0*/  UMOV UR8, 0x400 ;  /* 0x0000040000087882 */ /* 0x000fe40000000000 */
[----:B------:R-:W-:-:S04]  /*0eb0*/  ULEA UR8, UR5, UR8, 0x18 ;  /* 0x0000000805087291 */ /* 0x000fc8000f8ec0ff */
[----:B------:R-:W-:Y:S02]  /*0ec0*/  UIADD3 UR5, UPT, UPT, UR8, 0x18000, URZ ;  /* 0x0001800008057890 */ /* 0x000fe4000fffe0ff */
[----:B------:R-:W-:Y:S02]  /*0ed0*/  UIADD3 UR6, UPT, UPT, UR8, 0x4000, URZ ;  /* 0x0000400008067890 */ /* 0x000fe4000fffe0ff */
[----:B------:R-:W-:Y:S02]  /*0ee0*/  USHF.R.U32.HI UR5, URZ, 0x4, UR5 ;  /* 0x00000004ff057899 */ /* 0x000fe40008011605 */
[----:B------:R-:W-:Y:S02]  /*0ef0*/  USHF.R.U32.HI UR6, URZ, 0x4, UR6 ;  /* 0x00000004ff067899 */ /* 0x000fe40008011606 */
[----:B------:R-:W-:Y:S01]  /*0f00*/  ULOP3.LUT UR5, UR5, 0x3fc0, URZ, 0xc0, !UPT ;  /* 0x00003fc005057892 */ /* 0x000fe2000f8ec0ff */
[----:B-1----:R-:W-:-:S13]  /*0f10*/  ISETP.LE.U32.AND P0, PT, R22, UR4, PT ;  /* 0x0000000416007c0c */ /* 0x002fda000bf03070 */
[----:B------:R-:W-:Y:S05]  /*0f20*/  @P0 EXIT ;  /* 0x000000000000094d */ /* 0x000fea0003800000 */
[----:B------:R-:W-:Y:S01]  /*0f30*/  ULOP3.LUT UR4, URZ, UR4, URZ, 0x33, !UPT ;  /* 0x00000004ff047292 */ /* 0x000fe2000f8e33ff */
[----:B------:R-:W-:Y:S01]  /*0f40*/  IMAD.U32 R0, RZ, RZ, UR5 ;  /* 0x00000005ff007e24 */ /* 0x000fe2000f8e00ff */
[----:B------:R-:W-:Y:S01]  /*0f50*/  ULOP3.LUT UR6, UR6, 0x3fc0, URZ, 0xc0, !UPT ;  /* 0x00003fc006067892 */ /* 0x000fe2000f8ec0ff */
[C---:B------:R-:W-:Y:S01]  /*0f60*/  ISETP.GE.U32.AND P0, PT, R21.reuse, 0x5, PT ;  /* 0x000000051500780c */ /* 0x040fe20003f06070 */
[----:B------:R-:W-:Y:S01]  /*0f70*/  IMAD.MOV.U32 R4, RZ, RZ, RZ ;  /* 0x000000ffff047224 */ /* 0x000fe200078e00ff */
[----:B------:R-:W-:Y:S01]  /*0f80*/  UMOV UR17, URZ ;  /* 0x000000ff00117c82 */ /* 0x000fe20008000000 */
[----:B------:R-:W-:Y:S01]  /*0f90*/  VIADD R3, R22, UR4 ;  /* 0x0000000416037c36 */ /* 0x000fe20008000000 */
[----:B------:R-:W-:Y:S01]  /*0fa0*/  UMOV UR15, URZ ;  /* 0x000000ff000f7c82 */ /* 0x000fe20008000000 */
[C---:B------:R-:W-:Y:S01]  /*0fb0*/  IMAD R5, R21.reuse, 0x500, R0 ;  /* 0x0000050015057824 */ /* 0x040fe200078e0200 */
[----:B------:R-:W-:Y:S01]  /*0fc0*/  LEA R7, R21, UR6, 0xa ;  /* 0x0000000615077c11 */ /* 0x000fe2000f8e50ff */
[----:B------:R-:W-:Y:S01]  /*0fd0*/  IMAD.HI.U32 R3, R3, -0x1ada67d5, RZ ;  /* 0xe525982b03037827 */ /* 0x000fe200078e00ff */
[----:B------:R-:W-:Y:S01]  /*0fe0*/  UMOV UR6, 0x140 ;  /* 0x0000014000067882 */ /* 0x000fe20000000000 */
[----:B------:R-:W-:Y:S01]  /*0ff0*/  UMOV UR7, 0x144 ;  /* 0x0000014400077882 */ /* 0x000fe20000000000 */
[----:B------:R-:W-:Y:S01]  /*1000*/  SEL R7, R7, RZ, !P0 ;  /* 0x000000ff07077207 */ /* 0x000fe20004000000 */
[----:B------:R-:W-:Y:S01]  /*1010*/  UMOV UR4, 0x140 ;  /* 0x0000014000047882 */ /* 0x000fe20000000000 */
[----:B------:R-:W-:Y:S01]  /*1020*/  SEL R5, R5, RZ, !P0 ;  /* 0x000000ff05057207 */ /* 0x000fe20004000000 */
[----:B------:R-:W-:Y:S01]  /*1030*/  UMOV UR5, 0x144 ;  /* 0x0000014400057882 */ /* 0x000fe20000000000 */
[----:B------:R-:W-:-:S07]  /*1040*/  SHF.R.U32.HI R3, RZ, 0x7, R3 ;  /* 0x00000007ff037819 */ /* 0x000fce0000011603 */
.L_x_24:
[----:B------:R-:W-:Y:S02]  /*1050*/  USHF.R.U32.HI UR10, URZ, 0x1, UR17 ;  /* 0x00000001ff0a7899 */ /* 0x000fe40008011611 */
[----:B------:R-:W-:Y:S02]  /*1060*/  USHF.L.U32 UR9, UR17, 0x3, URZ ;  /* 0x0000000311097899 */ /* 0x000fe400080006ff */
[----:B------:R-:W-:Y:S02]  /*1070*/  ULOP3.LUT UR10, UR10, 0x1, URZ, 0xc, !UPT ;  /* 0x000000010a0a7892 */ /* 0x000fe4000f8e0cff */
[----:B------:R-:W-:Y:S02]  /*1080*/  ULOP3.LUT UR9, UR9, 0x8, URZ, 0xc0, !UPT ;  /* 0x0000000809097892 */ /* 0x000fe4000f8ec0ff */
[----:B------:R-:W-:Y:S02]  /*1090*/  USHF.L.U32 UR10, UR10, 0x1f, URZ ;  /* 0x0000001f0a0a7899 */ /* 0x000fe400080006ff */
[----:B------:R-:W-:-:S02]  /*10a0*/  ULOP3.LUT UR12, UR17, 0x1, URZ, 0xc0, !UPT ;  /* 0x00000001110c7892 */ /* 0x000fc4000f8ec0ff */
[----:B------:R-:W-:Y:S01]  /*10b0*/  MOV R0, UR9 ;  /* 0x0000000900007c02 */ /* 0x000fe20008000f00 */
[----:B------:R-:W-:Y:S01]  /*10c0*/  UIADD3 UR9, UPT, UPT, UR8, UR9, URZ ;  /* 0x0000000908097290 */ /* 0x000fe2000fffe0ff */
[----:B------:R-:W-:Y:S01]  /*10d0*/  MOV R9, UR10 ;  /* 0x0000000a00097c02 */ /* 0x000fe20008000f00 */
[----:B------:R-:W-:Y:S02]  /*10e0*/  UIMAD UR12, UR12, 0xa0, URZ ;  /* 0x000000a00c0c78a4 */ /* 0x000fe4000f8e02ff */
[----:B------:R-:W-:Y:S01]  /*10f0*/  UIADD3 UR11, UPT, UPT, UR9, 0x32e78, URZ ;  /* 0x00032e78090b7890 */ /* 0x000fe2000fffe0ff */
[----:B------:R-:W1:Y:S02]  /*1100*/  SYNCS.PHASECHK.TRANS64.TRYWAIT P0, [R0+UR8+0x32e88], R9 ;  /* 0x032e8809000075a7 */ /* 0x000e640008001108 */
[----:B-1----:R-:W-:Y:S09]  /*1110*/  @!P0 BRA `(.L_x_18) ;  /* 0x0000002c006c8947 */ /* 0x002ff20003800000 */
.L_x_56:
[----:B------:R-:W-:Y:S01]  /*1120*/  NOP ;  /* 0x0000000000007918 */ /* 0x000fe20000000000 */
[----:B------:R-:W-:-:S05]  /*1130*/  UMOV UR16, URZ ;  /* 0x000000ff00107c82 */ /* 0x000fca0008000000 */
.L_x_23:
[----:B------:R-:W-:Y:S01]  /*1140*/  ULEA UR10, UR15, UR8, 0x3 ;  /* 0x000000080f0a7291 */ /* 0x000fe2000f8e18ff */
[----:B-1----:R-:W-:Y:S01]  /*1150*/  SHF.L.U32 R9, R4, 0x1f, RZ ;  /* 0x0000001f04097819 */ /* 0x002fe200000006ff */
[----:B------:R-:W-:Y:S01]  /*1160*/  ULOP3.LUT UP0, UR14, UR16, 0x2, URZ, 0xc0, !UPT ;  /* 0x00000002100e7892 */ /* 0x000fe2000f80c0ff */
[----:B------:R-:W-:Y:S06]  /*1170*/  MOV R0, UR15 ;  /* 0x0000000f00007c02 */ /* 0x000fec0008000f00 */
[----:B------:R-:W1:Y:S02]  /*1180*/  SYNCS.PHASECHK.TRANS64.TRYWAIT P0, [UR10+0x32e50], R9 ;  /* 0x032e5009ff0075a7 */ /* 0x000e64000800110a */
[----:B-12---:R-:W-:Y:S05]  /*1190*/  @!P0 BRA `(.L_x_19) ;  /* 0x0000002c006c8947 */ /* 0x006fea0003800000 */
.L_x_58:
[----:B------:R-:W-:Y:S01]  /*11a0*/  NOP ;  /* 0x0000000000007918 */ /* 0x000fe20000000000 */
[----:B------:R-:W-:Y:S05]  /*11b0*/  BRA.U UP0, `(.L_x_20) ;  /* 0x0000000100487547 */ /* 0x000fea000b800000 */
[----:B------:R-:W-:Y:S02]  /*11c0*/  ULEA UR22, UR15, UR8, 0x9 ;  /* 0x000000080f167291 */ /* 0x000fe4000f8e48ff */
[----:B------:R-:W-:Y:S02]  /*11d0*/  ULEA UR9, UR15, UR8, 0xa ;  /* 0x000000080f097291 */ /* 0x000fe4000f8e50ff */
[----:B------:R-:W-:Y:S02]  /*11e0*/  UIADD3 UR22, UPT, UPT, UR22, 0x31000, URZ ;  /* 0x0003100016167890 */ /* 0x000fe4000fffe0ff */
[----:B------:R-:W-:Y:S02]  /*11f0*/  UIADD3 UR13, UPT, UPT, UR9, 0x31a00, URZ ;  /* 0x00031a00090d7890 */ /* 0x000fe4000fffe0ff */
[----:B------:R-:W-:Y:S02]  /*1200*/  UIADD3 UR9, UPT, UPT, UR9, 0x31c00, URZ ;  /* 0x00031c0009097890 */ /* 0x000fe4000fffe0ff */
[----:B------:R-:W-:Y:S02]  /*1210*/  USHF.R.U32.HI UR22, URZ, 0x4, UR22 ;  /* 0x00000004ff167899 */ /* 0x000fe40008011616 */
[----:B------:R-:W-:Y:S02]  /*1220*/  USHF.R.U32.HI UR13, URZ, 0x4, UR13 ;  /* 0x00000004ff0d7899 */ /* 0x000fe4000801160d */
[----:B------:R-:W-:Y:S02]  /*1230*/  USHF.R.U32.HI UR9, URZ, 0x4, UR9 ;  /* 0x00000004ff097899 */ /* 0x000fe40008011609 */
[----:B------:R-:W-:Y:S02]  /*1240*/  ULOP3.LUT UR18, UR22, 0x3fe0, URZ, 0xc0, !UPT ;  /* 0x00003fe016127892 */ /* 0x000fe4000f8ec0ff */
[----:B------:R-:W-:Y:S02]  /*1250*/  ULOP3.LUT UR20, UR13, 0x3fe0, URZ, 0xc0, !UPT ;  /* 0x00003fe00d147892 */ /* 0x000fe4000f8ec0ff */
[----:B------:R-:W-:Y:S01]  /*1260*/  ULOP3.LUT UR22, UR9, 0x3fc0, URZ, 0xc0, !UPT ;  /* 0x00003fc009167892 */ /* 0x000fe2000f8ec0ff */
[----:B------:R-:W-:Y:S01]  /*1270*/  UMOV UR19, 0x4008 ;  /* 0x0000400800137882 */ /* 0x000fe20000000000 */
[----:B------:R-:W-:Y:S01]  /*1280*/  UMOV UR21, 0x4008 ;  /* 0x0000400800157882 */ /* 0x000fe20000000000 */
[----:B------:R-:W-:Y:S02]  /*1290*/  UMOV UR23, 0x4008 ;  /* 0x0000400800177882 */ /* 0x000fe40000000000 */
[----:B------:R2:W-:Y:S02]  /*12a0*/  UTCCP.T.S.4x32dp128bit tmem[0x140], gdesc[UR18] ;  /* 0x00014012ff0079e7 */ /* 0x0005e40009100000 */
[----:B------:R2:W-:Y:S02]  /*12b0*/  UTCCP.T.S.4x32dp128bit tmem[0x144], gdesc[UR20] ;  /* 0x00014414ff0079e7 */ /* 0x0005e40009100000 */
[----:B------:R2:W-:Y:S01]  /*12c0*/  UTCCP.T.S.4x32dp128bit tmem[0x148], gdesc[UR22] ;  /* 0x00014816ff0079e7 */ /* 0x0005e20009100000 */
[----:B------:R-:W-:Y:S02]  /*12d0*/  NOP ;  /* 0x0000000000007918 */ /* 0x000fe40000000000 */
.L_x_20:
[----:B------:R-:W-:Y:S01]  /*12e0*/  UISETP.NE.AND UP0, UPT, UR15, 0x4, UPT ;  /* 0x000000040f00788c */ /* 0x000fe2000bf05270 */
[----:B-1----:R-:W1:Y:S01]  /*12f0*/  SHFL.IDX PT, R2, R7, R0, 0x1f ;  /* 0x00001f0007027589 */ /* 0x002e6200000e0000 */
[----:B------:R-:W-:Y:S01]  /*1300*/  UIADD3 UR9, UPT, UPT, UR15, 0x1, URZ ;  /* 0x000000010f097890 */ /* 0x000fe2000fffe0ff */
[----:B------:R-:W-:Y:S03]  /*1310*/  NOP ;  /* 0x0000000000007918 */ /* 0x000fe60000000000 */
[----:B------:R-:W-:Y:S03]  /*1320*/  USEL UR9, UR9, URZ, UP0 ;  /* 0x000000ff09097287 */ /* 0x000fe60008000000 */
[----:B------:R3:W4:Y:S01]  /*1330*/  SHFL.IDX PT, R6, R5, R0, 0x1f ;  /* 0x00001f0005067589 */ /* 0x00072200000e0000 */
[----:B------:R-:W-:Y:S02]  /*1340*/  USHF.L.U32 UR15, UR14, 0x4, URZ ;  /* 0x000000040e0f7899 */ /* 0x000fe400080006ff */
[----:B------:R-:W-:Y:S02]  /*1350*/  ULEA UR13, UR9, UR8, 0x3 ;  /* 0x00000008090d7291 */ /* 0x000fe4000f8e18ff */
[----:B------:R-:W-:Y:S01]  /*1360*/  ULEA UR14, UR14, 0x8a8, 0xd ;  /* 0x000008a80e0e7891 */ /* 0x000fe2000f8e68ff */
[----:B------:R-:W-:Y:S01]  /*1370*/  ISETP.NE.AND P0, PT, RZ, UR9, PT ;  /* 0x00000009ff007c0c */ /* 0x000fe2000bf05270 */
[----:B------:R-:W-:Y:S02]  /*1380*/  UISETP.NE.AND UP0, UPT, UR16, URZ, UPT ;  /* 0x000000ff1000728c */ /* 0x000fe4000bf05270 */
[----:B------:R-:W-:Y:S01]  /*1390*/  UPRMT UR15, UR15, 0x5410, UR14 ;  /* 0x000054100f0f7896 */ /* 0x000fe2000800000e */
[----:B------:R-:W-:Y:S01]  /*13a0*/  SEL R11, RZ, 0x1, P0 ;  /* 0x00000001ff0b7807 */ /* 0x000fe20000000000 */
[----:B------:R-:W-:Y:S01]  /*13b0*/  UIADD3 UR10, UPT, UPT, UR10, 0x32e28, URZ ;  /* 0x00032e280a0a7890 */ /* 0x000fe2000fffe0ff */
[----:B------:R-:W-:Y:S02]  /*13c0*/  UMOV UR14, URZ ;  /* 0x000000ff000e7c82 */ /* 0x000fe40008000000 */
[----:B------:R-:W-:Y:S01]  /*13d0*/  LOP3.LUT R4, R4, R11, RZ, 0x3c, !PT ;  /* 0x0000000b04047212 */ /* 0x000fe200078e3cff */
[----:B--2---:R-:W-:Y:S01]  /*13e0*/  UMOV UR21, 0x40004040 ;  /* 0x4000404000157882 */ /* 0x004fe20000000000 */
[----:B------:R-:W-:Y:S01]  /*13f0*/  UMOV UR19, 0x40004040 ;  /* 0x4000404000137882 */ /* 0x000fe20000000000 */
[----:B------:R-:W-:Y:S01]  /*1400*/  UMOV UR25, 0x40004040 ;  /* 0x4000404000197882 */ /* 0x000fe20000000000 */
[----:B------:R-:W-:Y:S01]  /*1410*/  UMOV UR23, 0x40004040 ;  /* 0x4000404000177882 */ /* 0x000fe20000000000 */
[----:B------:R-:W-:Y:S01]  /*1420*/  IMAD.U32 R9, R4, -0x80000000, RZ ;  /* 0x8000000004097824 */ /* 0x000fe200078e00ff */
[----:B------:R-:W-:Y:S01]  /*1430*/  UMOV UR29, 0x40004040 ;  /* 0x40004040001d7882 */ /* 0x000fe20000000000 */
[----:B------:R-:W-:Y:S01]  /*1440*/  UMOV UR27, 0x40004040 ;  /* 0x40004040001b7882 */ /* 0x000fe20000000000 */
[----:B------:R-:W-:Y:S01]  /*1450*/  UMOV UR33, 0x40004040 ;  /* 0x4000404000217882 */ /* 0x000fe20000000000 */
[----:B------:R-:W-:Y:S01]  /*1460*/  UMOV UR31, 0x40004040 ;  /* 0x40004040001f7882 */ /* 0x000fe20000000000 */
[----:B-1----:R-:W-:Y:S01]  /*1470*/  R2UR UR20, R2 ;  /* 0x00000000021472ca */ /* 0x002fe200000e0000 */
[----:B---3--:R-:W-:Y:S01]  /*1480*/  IMAD.U32 R0, RZ, RZ, UR9 ;  /* 0x00000009ff007e24 */ /* 0x008fe2000f8e00ff */
[----:B----4-:R-:W-:Y:S11]  /*1490*/  R2UR UR18, R6 ;  /* 0x00000000061272ca */ /* 0x010ff600000e0000 */
[----:B------:R-:W-:Y:S02]  /*14a0*/  UIADD3 UR24, UPT, UPT, UR20, 0x2, URZ ;  /* 0x0000000214187890 */ /* 0x000fe4000fffe0ff */
[----:B------:R-:W-:Y:S01]  /*14b0*/  UIADD3 UR22, UPT, UPT, UR18, 0x2, URZ ;  /* 0x0000000212167890 */ /* 0x000fe2000fffe0ff */
[----:B------:R1:W-:Y:S01]  /*14c0*/  UTCQMMA gdesc[UR20], gdesc[UR18], tmem[UR12], tmem[UR14], idesc[UR15], tmem[UR6], UP0 ;  /* 0x00060e1214007dea */ /* 0x0003e2000800030c */
[----:B------:R-:W-:Y:S02]  /*14d0*/  UIADD3 UR28, UPT, UPT, UR20, 0x4, URZ ;  /* 0x00000004141c7890 */ /* 0x000fe4000fffe0ff */
[----:B------:R-:W-:Y:S02]  /*14e0*/  UIADD3 UR26, UPT, UPT, UR18, 0x4, URZ ;  /* 0x00000004121a7890 */ /* 0x000fe4000fffe0ff */
[----:B------:R-:W-:Y:S02]  /*14f0*/  UIADD3 UR32, UPT, UPT, UR20, 0x6, URZ ;  /* 0x0000000614207890 */ /* 0x000fe4000fffe0ff */
[----:B------:R-:W-:Y:S01]  /*1500*/  UIADD3 UR30, UPT, UPT, UR18, 0x6, URZ ;  /* 0x00000006121e7890 */ /* 0x000fe2000fffe0ff */
[----:B------:R1:W-:Y:S04]  /*1510*/  UTCQMMA gdesc[UR24], gdesc[UR22], tmem[UR12], tmem[UR14], idesc[UR15], tmem[UR6], UPT ;  /* 0x00060e1618007dea */ /* 0x0003e8000b80030c */
[----:B------:R1:W-:Y:S04]  /*1520*/  UTCQMMA gdesc[UR28], gdesc[UR26], tmem[UR12], tmem[UR14], idesc[UR15], tmem[UR6], UPT ;  /* 0x00060e1a1c007dea */ /* 0x0003e8000b80030c */
[----:B------:R1:W-:Y:S01]  /*1530*/  UTCQMMA gdesc[UR32], gdesc[UR30], tmem[UR12], tmem[UR14], idesc[UR15], tmem[UR6], UPT ;  /* 0x00060e1e20007dea */ /* 0x0003e2000b80030c */
[----:B------:R1:W-:Y:S01]  /*1540*/  UTCBAR [UR10], URZ ;  /* 0x000000ff0a0073e9 */ /* 0x0003e200080000ff */
[----:B------:R-:W2:Y:S02]  /*1550*/  SYNCS.PHASECHK.TRANS64.TRYWAIT P0, [UR13+0x32e50], R9 ;  /* 0x032e5009ff0075a7 */ /* 0x000ea4000800110d */
[----:B-12---:R-:W-:Y:S05]  /*1560*/  @!P0 BRA `(.L_x_21) ;  /* 0x0000002800948947 */ /* 0x006fea0003800000 */
.L_x_60:
[----:B------:R-:W-:Y:S01]  /*1570*/  UIADD3 UR10, UPT, UPT, UR16, 0x1, URZ ;  /* 0x00000001100a7890 */ /* 0x000fe2000fffe0ff */
[----:B-1----:R-:W1:Y:S01]  /*1580*/  SHFL.IDX PT, R2, R7, R0, 0x1f ;  /* 0x00001f0007027589 */ /* 0x002e6200000e0000 */
[----:B------:R-:W-:Y:S02]  /*1590*/  UIADD3 UR13, UPT, UPT, UR13, 0x32e28, URZ ;  /* 0x00032e280d0d7890 */ /* 0x000fe4000fffe0ff */
[----:B------:R-:W-:Y:S05]  /*15a0*/  USHF.L.U32 UR14, UR10, 0xd, URZ ;  /* 0x0000000d0a0e7899 */ /* 0x000fea00080006ff */
[----:B------:R-:W2:Y:S01]  /*15b0*/  SHFL.IDX PT, R6, R5, R0, 0x1f ;  /* 0x00001f0005067589 */ /* 0x000ea200000e0000 */
[----:B------:R-:W-:Y:S01]  /*15c0*/  USHF.L.U32 UR15, UR10, 0x4, URZ ;  /* 0x000000040a0f7899 */ /* 0x000fe200080006ff */
[----:B------:R-:W-:Y:S01]  /*15d0*/  NOP ;  /* 0x0000000000007918 */ /* 0x000fe20000000000 */
[----:B------:R-:W-:Y:S01]  /*15e0*/  ULOP3.LUT UR14, UR14, 0x6000, URZ, 0xc0, !UPT ;  /* 0x000060000e0e7892 */ /* 0x000fe2000f8ec0ff */
[----:B------:R-:W-:Y:S01]  /*15f0*/  NOP ;  /* 0x0000000000007918 */ /* 0x000fe20000000000 */
[----:B------:R-:W-:Y:S02]  /*1600*/  ULOP3.LUT UR15, UR15, 0x30, URZ, 0xc0, !UPT ;  /* 0x000000300f0f7892 */ /* 0x000fe4000f8ec0ff */
[----:B------:R-:W-:Y:S02]  /*1610*/  ULOP3.LUT UR14, UR14, 0x8a8, URZ, 0xfc, !UPT ;  /* 0x000008a80e0e7892 */ /* 0x000fe4000f8efcff */
[----:B------:R-:W-:Y:S02]  /*1620*/  UISETP.NE.AND UP0, UPT, UR10, 0x37, UPT ;  /* 0x000000370a00788c */ /* 0x000fe4000bf05270 */
[----:B------:R-:W-:Y:S01]  /*1630*/  UPRMT UR15, UR15, 0x5410, UR14 ;  /* 0x000054100f0f7896 */ /* 0x000fe2000800000e */
[----:B------:R-:W-:Y:S02]  /*1640*/  UMOV UR21, 0x40004040 ;  /* 0x4000404000157882 */ /* 0x000fe40000000000 */
[----:B------:R-:W-:Y:S01]  /*1650*/  UMOV UR14, URZ ;  /* 0x000000ff000e7c82 */ /* 0x000fe20008000000 */
[----:B------:R-:W-:Y:S01]  /*1660*/  UMOV UR19, 0x40004040 ;  /* 0x4000404000137882 */ /* 0x000fe20000000000 */
[----:B------:R-:W-:Y:S01]  /*1670*/  UMOV UR25, 0x40004040 ;  /* 0x4000404000197882 */ /* 0x000fe20000000000 */
[----:B------:R-:W-:Y:S01]  /*1680*/  UMOV UR23, 0x40004040 ;  /* 0x4000404000177882 */ /* 0x000fe20000000000 */
[----:B------:R-:W-:Y:S01]  /*1690*/  UMOV UR29, 0x40004040 ;  /* 0x40004040001d7882 */ /* 0x000fe20000000000 */
[----:B-1----:R-:W-:Y:S01]  /*16a0*/  R2UR UR20, R2 ;  /* 0x00000000021472ca */ /* 0x002fe200000e0000 */
[----:B------:R-:W-:Y:S01]  /*16b0*/  UMOV UR27, 0x40004040 ;  /* 0x40004040001b7882 */ /* 0x000fe20000000000 */
[----:B--2---:R-:W-:Y:S01]  /*16c0*/  R2UR UR18, R6 ;  /* 0x00000000061272ca */ /* 0x004fe200000e0000 */
[----:B------:R-:W-:Y:S01]  /*16d0*/  UMOV UR33, 0x40004040 ;  /* 0x4000404000217882 */ /* 0x000fe20000000000 */
[----:B------:R-:W-:Y:S09]  /*16e0*/  UMOV UR31, 0x40004040 ;  /* 0x40004040001f7882 */ /* 0x000ff20000000000 */
[----:B------:R-:W-:Y:S02]  /*16f0*/  UIADD3 UR24, UPT, UPT, UR20, 0x2, URZ ;  /* 0x0000000214187890 */ /* 0x000fe4000fffe0ff */
[----:B------:R-:W-:Y:S01]  /*1700*/  UIADD3 UR22, UPT, UPT, UR18, 0x2, URZ ;  /* 0x0000000212167890 */ /* 0x000fe2000fffe0ff */
[----:B------:R1:W-:Y:S01]  /*1710*/  UTCQMMA gdesc[UR20], gdesc[UR18], tmem[UR12], tmem[UR14], idesc[UR15], tmem[UR4], UPT ;  /* 0x00040e1214007dea */ /* 0x0003e2000b80030c */
        /* <DEDUP_REMOVED lines=8> */
[----:B------:R-:W-:Y:S05]  /*17a0*/  BRA.U UP0, `(.L_x_22) ;  /* 0x0000000100087547 */ /* 0x000fea000b800000 */
[----:B------:R2:W-:Y:S01]  /*17b0*/  UTCBAR [UR11], URZ ;  /* 0x000000ff0b0073e9 */ /* 0x0005e200080000ff */
[----:B------:R-:W-:Y:S01]  /*17c0*/  NOP ;  /* 0x0000000000007918 */ /* 0x000fe20000000000 */
.L_x_22:
[----:B------:R-:W-:Y:S02]  /*17d0*/  UISETP.NE.AND UP0, UPT, UR9, 0x4, UPT ;  /* 0x000000040900788c */ /* 0x000fe4000bf05270 */
[----:B------:R-:W-:Y:S02]  /*17e0*/  UIADD3 UR9, UPT, UPT, UR9, 0x1, URZ ;  /* 0x0000000109097890 */ /* 0x000fe4000fffe0ff */
[----:B------:R-:W-:Y:S02]  /*17f0*/  UIADD3 UR16, UPT, UPT, UR16, 0x2, URZ ;  /* 0x0000000210107890 */ /* 0x000fe4000fffe0ff */
[----:B-1----:R-:W-:Y:S02]  /*1800*/  USEL UR15, UR9, URZ, UP0 ;  /* 0x000000ff090f7287 */ /* 0x002fe40008000000 */
[----:B------:R-:W-:Y:S04]  /*1810*/  UISETP.NE.AND UP0, UPT, UR16, 0x38, UPT ;  /* 0x000000381000788c */ /* 0x000fe8000bf05270 */
[----:B------:R-:W-:Y:S04]  /*1820*/  ISETP.NE.AND P0, PT, RZ, UR15, PT ;  /* 0x0000000fff007c0c */ /* 0x000fe8000bf05270 */
[----:B------:R-:W-:Y:S04]  /*1830*/  SEL R9, RZ, 0x1, P0 ;  /* 0x00000001ff097807 */ /* 0x000fe80000000000 */
[----:B------:R-:W-:Y:S01]  /*1840*/  LOP3.LUT R4, R4, R9, RZ, 0x3c, !PT ;  /* 0x0000000904047212 */ /* 0x000fe200078e3cff */
[----:B------:R-:W-:Y:S06]  /*1850*/  BRA.U UP0, `(.L_x_23) ;  /* 0xfffffff900387547 */ /* 0x000fec000b83ffff */
[----:B------:R-:W-:-:S13]  /*1860*/  ISETP.NE.AND P0, PT, R3, UR17, PT ;  /* 0x0000001103007c0c */ /* 0x000fda000bf05270 */
[----:B--2---:R-:W-:Y:S05]  /*1870*/  @!P0 EXIT ;  /* 0x000000000000894d */ /* 0x004fea0003800000 */
[----:B------:R-:W-:Y:S01]  /*1880*/  UIADD3 UR17, UPT, UPT, UR17, 0x1, URZ ;  /* 0x0000000111117890 */ /* 0x000fe2000fffe0ff */
[----:B------:R-:W-:Y:S11]  /*1890*/  BRA `(.L_x_24) ;  /* 0xfffffff400ec7947 */ /* 0x000ff6000383ffff */
.L_x_11:
[----:B------:R-:W-:-:S13]  /*18a0*/  ELECT P0, URZ, PT ;  /* 0x0000000000ff782f */ /* 0x000fda0003800000 */
[----:B------:R-:W-:Y:S05]  /*18b0*/  @!P0 BRA `(.L_x_13) ;  /* 0x0000000c002c8947 */ /* 0x000fea0003800000 */
[----:B------:R-:W1:Y:S02]  /*18c0*/  S2R R9, SR_CTAID.X ;  /* 0x0000000000097919 */ /* 0x000e640000002500 */
[----:B-1----:R-:W-:-:S13]  /*18d0*/  ISETP.GE.U32.AND P0, PT, R9, R22, PT ;  /* 0x000000160900720c */ /* 0x002fda0003f06070 */
[----:B------:R-:W-:Y:S05]  /*18e0*/  @P0 EXIT ;  /* 0x000000000000094d */ /* 0x000fea0003800000 */
[----:B------:R-:W1:Y:S01]  /*18f0*/  LDC.64 R12, c[0x0][0x348] ;  /* 0x0000d200ff0c7b82 */ /* 0x000e620000000a00 */
[----:B------:R-:W-:Y:S01]  /*1900*/  LOP3.LUT R3, RZ, R9, RZ, 0x33, !PT ;  /* 0x00000009ff037212 */ /* 0x000fe200078e33ff */
[----:B------:R-:W-:Y:S02]  /*1910*/  HFMA2 R10, -RZ, RZ, 0, 0 ;  /* 0x00000000ff0a7431 */ /* 0x000fe400000001ff */
[----:B------:R-:W-:Y:S01]  /*1920*/  IMAD.MOV.U32 R0, RZ, RZ, R9 ;  /* 0x000000ffff007224 */ /* 0x000fe200078e0009 */
[----:B------:R-:W-:Y:S01]  /*1930*/  MOV R14, RZ ;  /* 0x000000ff000e7202 */ /* 0x000fe20000000f00 */
[----:B------:R-:W-:Y:S02]  /*1940*/  IMAD.MOV.U32 R5, RZ, RZ, RZ ;  /* 0x000000ffff057224 */ /* 0x000fe400078e00ff */
[----:B------:R-:W-:-:S04]  /*1950*/  IMAD.IADD R3, R22, 0x1, R3 ;  /* 0x0000000116037824 */ /* 0x000fc800078e0203 */
[----:B------:R-:W-:-:S05]  /*1960*/  IMAD.HI.U32 R8, R3, -0x1ada67d5, RZ ;  /* 0xe525982b03087827 */ /* 0x000fca00078e00ff */
[----:B------:R-:W-:-:S07]  /*1970*/  SHF.R.U32.HI R8, RZ, 0x7, R8 ;  /* 0x00000007ff087819 */ /* 0x000fce0000011608 */
.L_x_30:
[----:B------:R-:W-:Y:S01]  /*1980*/  IMAD.HI.U32 R15, R0, 0x4ec4ec4f, RZ ;  /* 0x4ec4ec4f000f7827 */ /* 0x000fe200078e00ff */
[----:B------:R-:W-:-:S04]  /*1990*/  MOV R2, 0x1a00 ;  /* 0x00001a0000027802 */ /* 0x000fc80000000f00 */
[----:B------:R-:W-:-:S05]  /*19a0*/  SHF.R.U32.HI R15, RZ, 0x7, R15 ;  /* 0x00000007ff0f7819 */ /* 0x000fca000001160f */
[C---:B------:R-:W-:Y:S02]  /*19b0*/  IMAD R45, R15.reuse, -0x10, R20 ;  /* 0xfffffff00f2d7824 */ /* 0x040fe400078e0214 */
[----:B------:R-:W-:-:S03]  /*19c0*/  IMAD R3, R15, -0x1a0, R0 ;  /* 0xfffffe600f037824 */ /* 0x000fc600078e0200 */
[----:B------:R-:W-:Y:S02]  /*19d0*/  VIMNMX.U32 R45, PT, PT, R45, 0x10, PT ;  /* 0x000000102d2d7848 */ /* 0x000fe40003fe0000 */
[----:B------:R-:W-:Y:S02]  /*19e0*/  LOP3.LUT R6, R3, 0xffff, RZ, 0xc0, !PT ;  /* 0x0000ffff03067812 */ /* 0x000fe400078ec0ff */
[----:B-1----:R-:W-:Y:S05]  /*19f0*/  CALL.REL.NOINC `($__internal_3_$__cuda_sm20_div_u16) ;  /* 0x00000028002c7944 */ /* 0x002fea0003c00000 */
[----:B------:R-:W1:Y:S01]  /*1a00*/  S2R R0, SR_CgaCtaId ;  /* 0x0000000000007919 */ /* 0x000e620000008800 */
[----:B------:R-:W-:Y:S01]  /*1a10*/  PRMT R45, R45, 0x9910, RZ ;  /* 0x000099102d2d7816 */ /* 0x000fe200000000ff */
[----:B------:R-:W-:Y:S01]  /*1a20*/  IMAD.MOV.U32 R11, RZ, RZ, 0x100 ;  /* 0x00000100ff0b7424 */ /* 0x000fe200078e00ff */
[C---:B------:R-:W-:Y:S02]  /*1a30*/  PRMT R2, R33.reuse, 0x9910, RZ ;  /* 0x0000991021027816 */ /* 0x040fe400000000ff */
[----:B------:R-:W-:-:S03]  /*1a40*/  LOP3.LUT R6, R33, 0xffff, RZ, 0xc0, !PT ;  /* 0x0000ffff21067812 */ /* 0x000fc600078ec0ff */
[----:B------:R-:W-:Y:S02]  /*1a50*/  IMAD R2, R45, R2, RZ ;  /* 0x000000022d027224 */ /* 0x000fe400078e02ff */
[----:B------:R-:W-:Y:S02]  /*1a60*/  IMAD R6, R6, 0xa0, RZ ;  /* 0x000000a006067824 */ /* 0x000fe400078e02ff */
[----:B------:R-:W-:-:S05]  /*1a70*/  IMAD.MOV R2, RZ, RZ, -R2 ;  /* 0x000000ffff027224 */ /* 0x000fca00078e0a02 */
[----:B------:R-:W-:-:S05]  /*1a80*/  PRMT R2, R2, 0x7710, RZ ;  /* 0x0000771002027816 */ /* 0x000fca00000000ff */
[----:B------:R-:W-:Y:S01]  /*1a90*/  IMAD.IADD R2, R3, 0x1, R2 ;  /* 0x0000000103027824 */ /* 0x000fe200078e0202 */
[----:B------:R-:W-:-:S04]  /*1aa0*/  MOV R3, 0x400 ;  /* 0x0000040000037802 */ /* 0x000fc80000000f00 */
[----:B------:R-:W-:Y:S02]  /*1ab0*/  LOP3.LUT R2, R2, 0xffff, RZ, 0xc0, !PT ;  /* 0x0000ffff02027812 */ /* 0x000fe400078ec0ff */
[----:B-1----:R-:W-:-:S03]  /*1ac0*/  LEA R0, R0, R3, 0x18 ;  /* 0x0000000300007211 */ /* 0x002fc600078ec0ff */
[----:B------:R-:W-:Y:S02]  /*1ad0*/  IMAD R7, R15, 0x10, R2 ;  /* 0x000000100f077824 */ /* 0x000fe400078e0202 */
[----:B------:R-:W-:Y:S02]  /*1ae0*/  HFMA2 R15, -RZ, RZ, 0, 0 ;  /* 0x00000000ff0f7431 */ /* 0x000fe400000001ff */
[----:B------:R-:W-:Y:S01]  /*1af0*/  VIADD R16, R0, 0x32e00 ;  /* 0x00032e0000107836 */ /* 0x000fe20000000000 */
[----:B------:R-:W-:-:S07]  /*1b00*/  SHF.L.U32 R7, R7, 0x7, RZ ;  /* 0x0000000707077819 */ /* 0x000fce00000006ff */
.L_x_29:
[----:B------:R-:W-:Y:S01]  /*1b10*/  LOP3.LUT R18, R14, 0x1, RZ, 0x3c, !PT ;  /* 0x000000010e127812 */ /* 0x000fe200078e3cff */
[C---:B------:R-:W-:Y:S01]  /*1b20*/  IMAD R17, R5.reuse, 0x8, R16 ;  /* 0x0000000805117824 */ /* 0x040fe200078e0210 */
[----:B------:R-:W-:Y:S05]  /*1b30*/  YIELD ;  /* 0x0000000000007946 */ /* 0x000fea0003800000 */
[----:B------:R-:W-:Y:S01]  /*1b40*/  IMAD.U32 R4, R18, -0x80000000, RZ ;  /* 0x8000000012047824 */ /* 0x000fe200078e00ff */
[C---:B------:R-:W-:Y:S01]  /*1b50*/  ISETP.NE.AND P0, PT, R5.reuse, 0x4, PT ;  /* 0x000000040500780c */ /* 0x040fe20003f05270 */
[C---:B------:R-:W-:Y:S02]  /*1b60*/  VIADD R3, R5.reuse, 0x1 ;  /* 0x0000000105037836 */ /* 0x040fe40000000000 */
[----:B------:R-:W1:Y:S01]  /*1b70*/  SYNCS.PHASECHK.TRANS64.TRYWAIT P1, [R17+URZ+0x28], R4 ;  /* 0x00002804110075a7 */ /* 0x000e6200080211ff */
[--C-:B------:R-:W-:Y:S02]  /*1b80*/  IMAD R18, R5, 0x4000, R0.reuse ;  /* 0x0000400005127824 */ /* 0x100fe400078e0200 */
[----:B------:R-:W-:Y:S01]  /*1b90*/  SEL R3, R3, RZ, P0 ;  /* 0x000000ff03037207 */ /* 0x000fe20000000000 */
[----:B------:R-:W-:Y:S03]  /*1ba0*/  IMAD R2, R5, 0x5000, R0 ;  /* 0x0000500005027824 */ /* 0x000fe600078e0200 */
[----:B------:R-:W-:Y:S04]  /*1bb0*/  ISETP.NE.AND P0, PT, R3, RZ, PT ;  /* 0x000000ff0300720c */ /* 0x000fe80003f05270 */
[----:B------:R-:W-:Y:S01]  /*1bc0*/  SEL R19, RZ, 0x1, P0 ;  /* 0x00000001ff137807 */ /* 0x000fe20000000000 */
[----:B-1----:R-:W-:Y:S08]  /*1bd0*/  @!P1 BRA `(.L_x_25) ;  /* 0x0000002400149947 */ /* 0x002ff00003800000 */
.L_x_62:
[----:B------:R-:W-:Y:S01]  /*1be0*/  IADD3 R22, P1, PT, R12, 0x40, RZ ;  /* 0x000000400c167810 */ /* 0x000fe20007f3e0ff */
[----:B------:R-:W-:Y:S01]  /*1bf0*/  IMAD R21, R3, 0x8, R16 ;  /* 0x0000000803157824 */ /* 0x000fe200078e0210 */
[----:B------:R-:W-:Y:S01]  /*1c00*/  LOP3.LUT R14, R14, R19, RZ, 0x3c, !PT ;  /* 0x000000130e0e7212 */ /* 0x000fe200078e3cff */
[----:B------:R-:W-:Y:S01]  /*1c10*/  UMOV UR20, 0x0 ;  /* 0x0000000000147882 */ /* 0x000fe20000000000 */
[----:B------:R-:W-:Y:S01]  /*1c20*/  R2UR UR12, R18 ;  /* 0x00000000120c72ca */ /* 0x000fe200000e0000 */
[--C-:B------:R-:W-:Y:S01]  /*1c30*/  IMAD R18, R5, 0x200, R0.reuse ;  /* 0x0000020005127824 */ /* 0x100fe200078e0200 */
[----:B------:R-:W-:Y:S01]  /*1c40*/  R2UR UR14, R11 ;  /* 0x000000000b0e72ca */ /* 0x000fe200000e0000 */
[--C-:B-1----:R-:W-:Y:S01]  /*1c50*/  IMAD.X R23, RZ, RZ, R13.reuse, P1 ;  /* 0x000000ffff177224 */ /* 0x102fe200008e060d */
[----:B------:R-:W1:Y:S01]  /*1c60*/  LDCU.64 UR18, c[0x0][0x348] ;  /* 0x00006900ff1277ac */ /* 0x000e620008000a00 */
[--C-:B------:R-:W-:Y:S01]  /*1c70*/  IMAD R19, R5, 0x400, R0.reuse ;  /* 0x0000040005137824 */ /* 0x100fe200078e0200 */
[----:B------:R-:W-:Y:S01]  /*1c80*/  R2UR UR4, R18 ;  /* 0x00000000120472ca */ /* 0x000fe200000e0000 */
[----:B------:R-:W-:Y:S01]  /*1c90*/  IMAD.MOV.U32 R26, RZ, RZ, 0x9480 ;  /* 0x00009480ff1a7424 */ /* 0x000fe200078e00ff */
[----:B------:R-:W-:Y:S01]  /*1ca0*/  IADD3 R18, P0, PT, R12, 0xc0, RZ ;  /* 0x000000c00c127810 */ /* 0x000fe20007f1e0ff */
[----:B------:R-:W-:Y:S01]  /*1cb0*/  UMOV UR21, 0x10000000 ;  /* 0x1000000000157882 */ /* 0x000fe20000000000 */
[----:B------:R-:W-:Y:S01]  /*1cc0*/  R2UR UR8, R2 ;  /* 0x00000000020872ca */ /* 0x000fe200000e0000 */
[----:B------:R-:W-:Y:S01]  /*1cd0*/  VIADD R4, R3, 0x1 ;  /* 0x0000000103047836 */ /* 0x000fe20000000000 */
[----:B------:R-:W-:Y:S01]  /*1ce0*/  R2UR UR13, R17 ;  /* 0x00000000110d72ca */ /* 0x000fe200000e0000 */
[----:B------:R-:W-:Y:S01]  /*1cf0*/  UIADD3 UR12, UPT, UPT, UR12, 0x4000, URZ ;  /* 0x000040000c0c7890 */ /* 0x000fe2000fffe0ff */
[----:B------:R-:W-:Y:S01]  /*1d00*/  R2UR UR15, R7 ;  /* 0x00000000070f72ca */ /* 0x000fe200000e0000 */
[----:B------:R-:W-:Y:S01]  /*1d10*/  UIADD3 UR14, UPT, UPT, UR14, -0x100, URZ ;  /* 0xffffff000e0e7890 */ /* 0x000fe2000fffe0ff */
[----:B------:R-:W-:Y:S01]  /*1d20*/  R2UR UR28, R22 ;  /* 0x00000000161c72ca */ /* 0x000fe200000e0000 */
[--C-:B------:R-:W-:Y:S01]  /*1d30*/  IMAD R2, R3, 0x5000, R0.reuse ;  /* 0x0000500003027824 */ /* 0x100fe200078e0200 */
[----:B------:R-:W-:Y:S01]  /*1d40*/  R2UR UR29, R23 ;  /* 0x00000000171d72ca */ /* 0x000fe200000e0000 */
[----:B------:R-:W-:Y:S01]  /*1d50*/  UIADD3 UR4, UPT, UPT, UR4, 0x31000, URZ ;  /* 0x0003100004047890 */ /* 0x000fe2000fffe0ff */
[----:B------:R-:W-:Y:S01]  /*1d60*/  R2UR UR16, R19 ;  /* 0x00000000131072ca */ /* 0x000fe200000e0000 */
[----:B------:R-:W-:Y:S01]  /*1d70*/  IMAD.X R19, RZ, RZ, R13, P0 ;  /* 0x000000ffff137224 */ /* 0x000fe200000e060d */
[----:B------:R-:W-:Y:S01]  /*1d80*/  R2UR UR26, R18 ;  /* 0x00000000121a72ca */ /* 0x000fe200000e0000 */
[----:B------:R-:W-:Y:S01]  /*1d90*/  UIADD3 UR8, UPT, UPT, UR8, 0x18000, URZ ;  /* 0x0001800008087890 */ /* 0x000fe2000fffe0ff */
[----:B------:R-:W-:Y:S01]  /*1da0*/  R2UR UR11, R6 ;  /* 0x00000000060b72ca */ /* 0x000fe200000e0000 */
[----:B-1----:R-:W-:Y:S01]  /*1db0*/  UIADD3 UR24, UP1, UPT, UR18, 0x140, URZ ;  /* 0x0000014012187890 */ /* 0x002fe2000ff3e0ff */
[----:B------:R-:W-:Y:S01]  /*1dc0*/  R2UR UR27, R19 ;  /* 0x00000000131b72ca */ /* 0x000fe200000e0000 */
[----:B------:R-:W-:Y:S01]  /*1dd0*/  UMOV UR9, UR13 ;  /* 0x0000000d00097c82 */ /* 0x000fe20008000000 */
[----:B------:R-:W-:Y:S01]  /*1de0*/  R2UR UR7, R15 ;  /* 0x000000000f0772ca */ /* 0x000fe200000e0000 */
[----:B------:R-:W-:Y:S01]  /*1df0*/  UMOV UR10, UR14 ;  /* 0x0000000e000a7c82 */ /* 0x000fe20008000000 */
[----:B------:R-:W-:Y:S01]  /*1e00*/  UIADD3.X UR25, UPT, UPT, URZ, UR19, URZ, UP1, !UPT ;  /* 0x00000013ff197290 */ /* 0x000fe20008ffe4ff */
[----:B------:R1:W-:Y:S01]  /*1e10*/  UTMALDG.2D [UR12], [UR28], desc[UR20] ;  /* 0x0000140c1c0075b4 */ /* 0x0003e20008009000 */
[----:B------:R-:W-:Y:S01]  /*1e20*/  UIADD3 UR22, UP0, UPT, UR18, 0x1c0, URZ ;  /* 0x000001c012167890 */ /* 0x000fe2000ff1e0ff */
[----:B------:R-:W-:Y:S01]  /*1e30*/  LOP3.LUT R25, R14, 0x1, RZ, 0x3c, !PT ;  /* 0x000000010e197812 */ /* 0x000fe200078e3cff */
[----:B------:R-:W-:Y:S01]  /*1e40*/  UMOV UR5, UR13 ;  /* 0x0000000d00057c82 */ /* 0x000fe20008000000 */
[----:B------:R-:W-:Y:S01]  /*1e50*/  UMOV UR6, UR15 ;  /* 0x0000000f00067c82 */ /* 0x000fe20008000000 */
[----:B------:R-:W-:Y:S01]  /*1e60*/  UIADD3 UR16, UPT, UPT, UR16, 0x31a00, URZ ;  /* 0x00031a0010107890 */ /* 0x000fe2000fffe0ff */
[----:B------:R-:W-:Y:S01]  /*1e70*/  ISETP.NE.AND P0, PT, R3, 0x4, PT ;  /* 0x000000040300780c */ /* 0x000fe20003f05270 */
[----:B------:R-:W-:Y:S01]  /*1e80*/  UIADD3.X UR23, UPT, UPT, URZ, UR19, URZ, UP0, !UPT ;  /* 0x00000013ff177290 */ /* 0x000fe200087fe4ff */
[----:B------:R1:W-:Y:S01]  /*1e90*/  UTMALDG.2D [UR8], [UR26], desc[UR20] ;  /* 0x000014081a0075b4 */ /* 0x0003e20008009000 */
[----:B------:R-:W-:Y:S01]  /*1ea0*/  UMOV UR17, UR13 ;  /* 0x0000000d00117c82 */ /* 0x000fe20008000000 */
[----:B------:R-:W-:Y:S01]  /*1eb0*/  UMOV UR18, UR11 ;  /* 0x0000000b00127c82 */ /* 0x000fe20008000000 */
[----:B------:R-:W-:Y:S01]  /*1ec0*/  UMOV UR19, UR7 ;  /* 0x0000000700137c82 */ /* 0x000fe20008000000 */
[----:B------:R-:W-:Y:S01]  /*1ed0*/  IMAD.U32 R24, R25, -0x80000000, RZ ;  /* 0x8000000019187824 */ /* 0x000fe200078e00ff */
[----:B------:R1:W-:Y:S03]  /*1ee0*/  UTMALDG.2D [UR4], [UR24], desc[UR20] ;  /* 0x00001404180075b4 */ /* 0x0003e60008009000 */
[----:B------:R1:W-:Y:S01]  /*1ef0*/  UTMALDG.2D [UR16], [UR22], desc[UR20] ;  /* 0x00001410160075b4 */ /* 0x0003e20008009000 */
[----:B------:R2:W-:Y:S01]  /*1f00*/  SYNCS.ARRIVE.TRANS64 RZ, [R17+URZ], R26 ;  /* 0x0000001a11ff79a7 */ /* 0x0005e200080000ff */
[----:B------:R-:W3:Y:S01]  /*1f10*/  SYNCS.PHASECHK.TRANS64.TRYWAIT P1, [R21+URZ+0x28], R24 ;  /* 0x00002818150075a7 */ /* 0x000ee200080211ff */
[----:B--2---:R-:W-:Y:S01]  /*1f20*/  IMAD R17, R3, 0x4000, R0 ;  /* 0x0000400003117824 */ /* 0x004fe200078e0200 */
[----:B------:R-:W-:Y:S01]  /*1f30*/  SEL R3, R4, RZ, P0 ;  /* 0x000000ff04037207 */ /* 0x000fe20000000000 */
[----:B-1-3--:R-:W-:Y:S06]  /*1f40*/  @!P1 BRA `(.L_x_26) ;  /* 0x0000002000549947 */ /* 0x00afec0003800000 */
.L_x_64:
[----:B------:R-:W-:Y:S01]  /*1f50*/  R2UR UR8, R17 ;  /* 0x00000000110872ca */ /* 0x000fe200000e0000 */
[----:B------:R-:W-:Y:S01]  /*1f60*/  UMOV UR14, 0x0 ;  /* 0x00000000000e7882 */ /* 0x000fe20000000000 */
[----:B------:R-:W-:Y:S01]  /*1f70*/  R2UR UR10, R11 ;  /* 0x000000000b0a72ca */ /* 0x000fe200000e0000 */
[----:B------:R-:W-:Y:S01]  /*1f80*/  UMOV UR15, 0x10000000 ;  /* 0x10000000000f7882 */ /* 0x000fe20000000000 */
[----:B------:R-:W-:Y:S01]  /*1f90*/  R2UR UR4, R2 ;  /* 0x00000000020472ca */ /* 0x000fe200000e0000 */
[----:B------:R-:W-:Y:S01]  /*1fa0*/  IMAD.MOV.U32 R4, RZ, RZ, 0x9000 ;  /* 0x00009000ff047424 */ /* 0x000fe200078e00ff */
[----:B------:R-:W-:Y:S01]  /*1fb0*/  R2UR UR9, R21 ;  /* 0x00000000150972ca */ /* 0x000fe200000e0000 */
[C---:B------:R-:W-:Y:S01]  /*1fc0*/  IMAD R17, R3.reuse, 0x8, R16 ;  /* 0x0000000803117824 */ /* 0x040fe200078e0210 */
[----:B------:R-:W-:Y:S01]  /*1fd0*/  R2UR UR16, R22 ;  /* 0x00000000161072ca */ /* 0x000fe200000e0000 */
[----:B------:R-:W-:Y:S01]  /*1fe0*/  VIADD R5, R3, 0x1 ;  /* 0x0000000103057836 */ /* 0x000fe20000000000 */
[----:B------:R-:W-:Y:S01]  /*1ff0*/  R2UR UR17, R23 ;  /* 0x00000000171172ca */ /* 0x000fe200000e0000 */
[--C-:B------:R-:W-:Y:S01]  /*2000*/  IMAD R2, R3, 0x5000, R0.reuse ;  /* 0x0000500003027824 */ /* 0x100fe200078e0200 */
[----:B------:R-:W-:Y:S01]  /*2010*/  R2UR UR11, R7 ;  /* 0x00000000070b72ca */ /* 0x000fe200000e0000 */
[----:B------:R-:W-:Y:S01]  /*2020*/  UIADD3 UR8, UPT, UPT, UR8, 0x4000, URZ ;  /* 0x0000400008087890 */ /* 0x000fe2000fffe0ff */
[----:B------:R-:W-:Y:S01]  /*2030*/  R2UR UR12, R18 ;  /* 0x00000000120c72ca */ /* 0x000fe200000e0000 */
[----:B------:R-:W-:Y:S01]  /*2040*/  UIADD3 UR10, UPT, UPT, UR10, -0x80, URZ ;  /* 0xffffff800a0a7890 */ /* 0x000fe2000fffe0ff */
[----:B------:R-:W-:Y:S01]  /*2050*/  R2UR UR13, R19 ;  /* 0x00000000130d72ca */ /* 0x000fe200000e0000 */
[----:B------:R-:W-:Y:S01]  /*2060*/  UIADD3 UR4, UPT, UPT, UR4, 0x18000, URZ ;  /* 0x0001800004047890 */ /* 0x000fe2000fffe0ff */
[----:B------:R-:W-:Y:S01]  /*2070*/  R2UR UR7, R6 ;  /* 0x00000000060772ca */ /* 0x000fe200000e0000 */
[----:B------:R-:W-:Y:S01]  /*2080*/  UMOV UR5, UR9 ;  /* 0x0000000900057c82 */ /* 0x000fe20008000000 */
[C---:B------:R-:W-:Y:S02]  /*2090*/  ISETP.NE.AND P0, PT, R3.reuse, RZ, PT ;  /* 0x000000ff0300720c */ /* 0x040fe40003f05270 */
[----:B------:R-:W-:Y:S02]  /*20a0*/  UMOV UR6, UR10 ;  /* 0x0000000a00067c82 */ /* 0x000fe40008000000 */
[----:B-1----:R-:W-:Y:S01]  /*20b0*/  SEL R25, RZ, 0x1, P0 ;  /* 0x00000001ff197807 */ /* 0x002fe20000000000 */
[----:B------:R1:W-:Y:S01]  /*20c0*/  UTMALDG.2D [UR8], [UR16], desc[UR14] ;  /* 0x00000e08100075b4 */ /* 0x0003e20008009000 */
[----:B------:R-:W-:Y:S02]  /*20d0*/  ISETP.NE.AND P0, PT, R3, 0x4, PT ;  /* 0x000000040300780c */ /* 0x000fe40003f05270 */
[----:B------:R-:W-:Y:S02]  /*20e0*/  LOP3.LUT R14, R14, R25, RZ, 0x3c, !PT ;  /* 0x000000190e0e7212 */ /* 0x000fe400078e3cff */
[----:B------:R-:W-:Y:S02]  /*20f0*/  SEL R5, R5, RZ, P0 ;  /* 0x000000ff05057207 */ /* 0x000fe40000000000 */
[----:B------:R-:W-:Y:S01]  /*2100*/  LOP3.LUT R25, R14, 0x1, RZ, 0x3c, !PT ;  /* 0x000000010e197812 */ /* 0x000fe200078e3cff */
[----:B------:R1:W-:Y:S01]  /*2110*/  UTMALDG.2D [UR4], [UR12], desc[UR14] ;  /* 0x00000e040c0075b4 */ /* 0x0003e20008009000 */
[----:B------:R2:W-:Y:S01]  /*2120*/  SYNCS.ARRIVE.TRANS64 RZ, [R21+URZ], R4 ;  /* 0x0000000415ff79a7 */ /* 0x0005e200080000ff */
[----:B------:R-:W-:Y:S02]  /*2130*/  ISETP.NE.AND P0, PT, R5, RZ, PT ;  /* 0x000000ff0500720c */ /* 0x000fe40003f05270 */
[----:B------:R-:W-:Y:S04]  /*2140*/  IMAD.U32 R24, R25, -0x80000000, RZ ;  /* 0x8000000019187824 */ /* 0x000fe800078e00ff */
[----:B------:R-:W3:Y:S01]  /*2150*/  SYNCS.PHASECHK.TRANS64.TRYWAIT P1, [R17+URZ+0x28], R24 ;  /* 0x00002818110075a7 */ /* 0x000ee200080211ff */
[----:B--2---:R-:W-:Y:S01]  /*2160*/  IMAD R21, R3, 0x4000, R0 ;  /* 0x0000400003157824 */ /* 0x004fe200078e0200 */
[----:B-1-3--:R-:W-:Y:S06]  /*2170*/  @!P1 BRA `(.L_x_27) ;  /* 0x0000001c00e09947 */ /* 0x00afec0003800000 */
.L_x_66:
[----:B------:R-:W-:Y:S01]  /*2180*/  R2UR UR8, R21 ;  /* 0x00000000150872ca */ /* 0x000fe200000e0000 */
[----:B------:R-:W-:Y:S01]  /*2190*/  UMOV UR14, 0x0 ;  /* 0x00000000000e7882 */ /* 0x000fe20000000000 */
[----:B------:R-:W-:Y:S01]  /*21a0*/  R2UR UR4, R2 ;  /* 0x00000000020472ca */ /* 0x000fe200000e0000 */
[----:B------:R-:W-:Y:S01]  /*21b0*/  UMOV UR15, 0x10000000 ;  /* 0x10000000000f7882 */ /* 0x000fe20000000000 */
[----:B------:R-:W-:Y:S01]  /*21c0*/  R2UR UR9, R17 ;  /* 0x00000000110972ca */ /* 0x000fe200000e0000 */
[----:B------:R-:W-:Y:S01]  /*21d0*/  IMAD R3, R5, 0x8, R16 ;  /* 0x0000000805037824 */ /* 0x000fe200078e0210 */
[----:B------:R-:W-:Y:S02]  /*21e0*/  R2UR UR10, R11 ;  /* 0x000000000b0a72ca */ /* 0x000fe400000e0000 */
[----:B------:R-:W-:Y:S02]  /*21f0*/  R2UR UR16, R22 ;  /* 0x00000000161072ca */ /* 0x000fe400000e0000 */
[----:B------:R-:W-:Y:S02]  /*2200*/  R2UR UR17, R23 ;  /* 0x00000000171172ca */ /* 0x000fe400000e0000 */
[----:B------:R-:W-:Y:S01]  /*2210*/  R2UR UR11, R7 ;  /* 0x00000000070b72ca */ /* 0x000fe200000e0000 */
[----:B------:R-:W-:Y:S01]  /*2220*/  UIADD3 UR8, UPT, UPT, UR8, 0x4000, URZ ;  /* 0x0000400008087890 */ /* 0x000fe2000fffe0ff */
[----:B------:R-:W-:Y:S01]  /*2230*/  R2UR UR12, R18 ;  /* 0x00000000120c72ca */ /* 0x000fe200000e0000 */
[----:B------:R-:W-:Y:S01]  /*2240*/  UIADD3 UR4, UPT, UPT, UR4, 0x18000, URZ ;  /* 0x0001800004047890 */ /* 0x000fe2000fffe0ff */
[----:B------:R-:W-:Y:S01]  /*2250*/  R2UR UR13, R19 ;  /* 0x00000000130d72ca */ /* 0x000fe200000e0000 */
[----:B------:R-:W-:Y:S01]  /*2260*/  UMOV UR5, UR9 ;  /* 0x0000000900057c82 */ /* 0x000fe20008000000 */
[----:B------:R-:W-:Y:S01]  /*2270*/  R2UR UR7, R6 ;  /* 0x00000000060772ca */ /* 0x000fe200000e0000 */
[----:B------:R-:W-:Y:S01]  /*2280*/  UMOV UR6, UR10 ;  /* 0x0000000a00067c82 */ /* 0x000fe20008000000 */
[----:B------:R-:W-:Y:S04]  /*2290*/  SEL R21, RZ, 0x1, P0 ;  /* 0x00000001ff157807 */ /* 0x000fe80000000000 */
[----:B------:R-:W-:Y:S01]  /*22a0*/  LOP3.LUT R14, R14, R21, RZ, 0x3c, !PT ;  /* 0x000000150e0e7212 */ /* 0x000fe200078e3cff */
[----:B------:R2:W-:Y:S03]  /*22b0*/  UTMALDG.2D [UR8], [UR16], desc[UR14] ;  /* 0x00000e08100075b4 */ /* 0x0005e60008009000 */
[----:B------:R-:W-:Y:S03]  /*22c0*/  LOP3.LUT R21, R14, 0x1, RZ, 0x3c, !PT ;  /* 0x000000010e157812 */ /* 0x000fe600078e3cff */
[----:B------:R2:W-:Y:S01]  /*22d0*/  UTMALDG.2D [UR4], [UR12], desc[UR14] ;  /* 0x00000e040c0075b4 */ /* 0x0005e20008009000 */
[----:B------:R2:W-:Y:S01]  /*22e0*/  SYNCS.ARRIVE.TRANS64 RZ, [R17+URZ], R4 ;  /* 0x0000000411ff79a7 */ /* 0x0005e200080000ff */
[----:B------:R-:W-:Y:S02]  /*22f0*/  IMAD.U32 R24, R21, -0x80000000, RZ ;  /* 0x8000000015187824 */ /* 0x000fe400078e00ff */
[----:B------:R-:W-:Y:S02]  /*2300*/  VIADD R21, R11, 0x80 ;  /* 0x000000800b157836 */ /* 0x000fe40000000000 */
[----:B------:R-:W3:Y:S02]  /*2310*/  SYNCS.PHASECHK.TRANS64.TRYWAIT P0, [R3+URZ+0x28], R24 ;  /* 0x00002818030075a7 */ /* 0x000ee400080011ff */
[----:B--23--:R-:W-:Y:S05]  /*2320*/  @!P0 BRA `(.L_x_28) ;  /* 0x0000001c008c8947 */ /* 0x00cfea0003800000 */
.L_x_68:
[----:B------:R-:W-:Y:S01]  /*2330*/  R2UR UR16, R22 ;  /* 0x00000000161072ca */ /* 0x000fe200000e0000 */
[--C-:B-1----:R-:W-:Y:S01]  /*2340*/  IMAD R17, R5, 0x4000, R0.reuse ;  /* 0x0000400005117824 */ /* 0x102fe200078e0200 */
[----:B------:R-:W-:Y:S01]  /*2350*/  R2UR UR17, R23 ;  /* 0x00000000171172ca */ /* 0x000fe200000e0000 */
[----:B------:R-:W-:Y:S01]  /*2360*/  UMOV UR14, 0x0 ;  /* 0x00000000000e7882 */ /* 0x000fe20000000000 */
[----:B------:R-:W-:Y:S01]  /*2370*/  R2UR UR10, R21 ;  /* 0x00000000150a72ca */ /* 0x000fe200000e0000 */
[----:B------:R-:W-:Y:S01]  /*2380*/  UMOV UR15, 0x10000000 ;  /* 0x10000000000f7882 */ /* 0x000fe20000000000 */
[----:B------:R-:W-:Y:S01]  /*2390*/  R2UR UR8, R17 ;  /* 0x00000000110872ca */ /* 0x000fe200000e0000 */
[----:B------:R-:W-:Y:S01]  /*23a0*/  IMAD R2, R5, 0x5000, R0 ;  /* 0x0000500005027824 */ /* 0x000fe200078e0200 */
[----:B------:R-:W-:Y:S01]  /*23b0*/  R2UR UR9, R3 ;  /* 0x00000000030972ca */ /* 0x000fe200000e0000 */
[----:B------:R-:W-:Y:S01]  /*23c0*/  VIADD R17, R5, 0x1 ;  /* 0x0000000105117836 */ /* 0x000fe20000000000 */
[----:B------:R-:W-:Y:S01]  /*23d0*/  R2UR UR11, R7 ;  /* 0x00000000070b72ca */ /* 0x000fe200000e0000 */
[----:B------:R-:W-:Y:S01]  /*23e0*/  VIADD R11, R11, 0x200 ;  /* 0x000002000b0b7836 */ /* 0x000fe20000000000 */
[----:B------:R-:W-:Y:S01]  /*23f0*/  R2UR UR4, R2 ;  /* 0x00000000020472ca */ /* 0x000fe200000e0000 */
[----:B------:R-:W-:Y:S01]  /*2400*/  VIADD R15, R15, 0x1 ;  /* 0x000000010f0f7836 */ /* 0x000fe20000000000 */
[----:B------:R-:W-:Y:S02]  /*2410*/  R2UR UR12, R18 ;  /* 0x00000000120c72ca */ /* 0x000fe400000e0000 */
[----:B------:R-:W-:Y:S01]  /*2420*/  R2UR UR13, R19 ;  /* 0x00000000130d72ca */ /* 0x000fe200000e0000 */
[----:B------:R-:W-:Y:S01]  /*2430*/  UMOV UR6, UR10 ;  /* 0x0000000a00067c82 */ /* 0x000fe20008000000 */
[----:B------:R-:W-:Y:S01]  /*2440*/  R2UR UR7, R6 ;  /* 0x00000000060772ca */ /* 0x000fe200000e0000 */
[----:B------:R-:W-:Y:S01]  /*2450*/  UIADD3 UR8, UPT, UPT, UR8, 0x4000, URZ ;  /* 0x0000400008087890 */ /* 0x000fe2000fffe0ff */
[----:B------:R-:W-:Y:S01]  /*2460*/  ISETP.NE.AND P0, PT, R5, 0x4, PT ;  /* 0x000000040500780c */ /* 0x000fe20003f05270 */
[----:B------:R-:W-:Y:S03]  /*2470*/  UMOV UR5, UR9 ;  /* 0x0000000900057c82 */ /* 0x000fe60008000000 */
[----:B------:R-:W-:Y:S01]  /*2480*/  SEL R5, R17, RZ, P0 ;  /* 0x000000ff11057207 */ /* 0x000fe20000000000 */
[----:B------:R-:W-:Y:S01]  /*2490*/  UIADD3 UR4, UPT, UPT, UR4, 0x18000, URZ ;  /* 0x0001800004047890 */ /* 0x000fe2000fffe0ff */
[----:B------:R-:W-:Y:S02]  /*24a0*/  ISETP.NE.AND P0, PT, R11, 0x1d00, PT ;  /* 0x00001d000b00780c */ /* 0x000fe40003f05270 */
[----:B------:R1:W-:Y:S01]  /*24b0*/  UTMALDG.2D [UR8], [UR16], desc[UR14] ;  /* 0x00000e08100075b4 */ /* 0x0003e20008009000 */
[----:B------:R-:W-:Y:S05]  /*24c0*/  ISETP.NE.AND P1, PT, R5, RZ, PT ;  /* 0x000000ff0500720c */ /* 0x000fea0003f25270 */
[----:B------:R1:W-:Y:S01]  /*24d0*/  UTMALDG.2D [UR4], [UR12], desc[UR14] ;  /* 0x00000e040c0075b4 */ /* 0x0003e20008009000 */
[----:B------:R2:W-:Y:S02]  /*24e0*/  SYNCS.ARRIVE.TRANS64 RZ, [R3+URZ], R4 ;  /* 0x0000000403ff79a7 */ /* 0x0005e400080000ff */
[----:B--2---:R-:W-:Y:S04]  /*24f0*/  SEL R3, RZ, 0x1, P1 ;  /* 0x00000001ff037807 */ /* 0x004fe80000800000 */
[----:B------:R-:W-:Y:S01]  /*2500*/  LOP3.LUT R14, R14, R3, RZ, 0x3c, !PT ;  /* 0x000000030e0e7212 */ /* 0x000fe200078e3cff */
[----:B-1----:R-:W-:Y:S06]  /*2510*/  @P0 BRA `(.L_x_29) ;  /* 0xfffffff4007c0947 */ /* 0x002fec000383ffff */
[----:B------:R-:W-:-:S13]  /*2520*/  ISETP.NE.AND P0, PT, R10, R8, PT ;  /* 0x000000080a00720c */ /* 0x000fda0003f05270 */
[----:B------:R-:W-:Y:S05]  /*2530*/  @!P0 EXIT ;  /* 0x000000000000894d */ /* 0x000fea0003800000 */
[----:B------:R-:W-:-:S05]  /*2540*/  IADD3 R10, PT, PT, R10, 0x1, RZ ;  /* 0x000000010a0a7810 */ /* 0x000fca0007ffe0ff */
[----:B------:R-:W-:Y:S01]  /*2550*/  IMAD R0, R10, 0x8f, R9 ;  /* 0x0000008f0a007824 */ /* 0x000fe200078e0209 */
[----:B------:R-:W-:Y:S06]  /*2560*/  BRA `(.L_x_30) ;  /* 0xfffffff400047947 */ /* 0x000fec000383ffff */
.L_x_13:
[----:B------:R-:W-:-:S04]  /*2570*/  LOP3.LUT R0, R3, 0xfffffffc, RZ, 0xc0, !PT ;  /* 0xfffffffc03007812 */ /* 0x000fc800078ec0ff */
[----:B------:R-:W-:-:S13]  /*2580*/  ISETP.NE.AND P0, PT, R0, 0x4, PT ;  /* 0x000000040000780c */ /* 0x000fda0003f05270 */
[----:B-1----:R-:W-:Y:S05]  /*2590*/  @P0 EXIT ;  /* 0x000000000000094d */ /* 0x002fea0003800000 */
[----:B------:R-:W1:Y:S01]  /*25a0*/  S2R R0, SR_CgaCtaId ;  /* 0x0000000000007919 */ /* 0x000e620000008800 */
[----:B------:R-:W-:-:S04]  /*25b0*/  MOV R5, 0x400 ;  /* 0x0000040000057802 */ /* 0x000fc80000000f00 */
[----:B-1----:R-:W-:-:S05]  /*25c0*/  LEA R0, R0, R5, 0x18 ;  /* 0x0000000500007211 */ /* 0x002fca00078ec0ff */
[----:B------:R-:W1:Y:S02]  /*25d0*/  LDS R2, [R0+0x32e98] ;  /* 0x032e980000027984 */ /* 0x000e640000000800 */
[----:B-1----:R-:W-:-:S13]  /*25e0*/  ISETP.NE.AND P0, PT, R2, RZ, PT ;  /* 0x000000ff0200720c */ /* 0x002fda0003f05270 */
[----:B------:R-:W-:Y:S05]  /*25f0*/  @!P0 BRA `(.L_x_31) ;  /* 0x0000000000048947 */ /* 0x000fea0003800000 */
[----:B------:R-:W-:Y:S05]  /*2600*/  BPT.TRAP 0x1 ;  /* 0x000000040000795c */ /* 0x000fea0000300000 */
.L_x_31:
[----:B------:R-:W1:Y:S01]  /*2610*/  S2UR UR4, SR_CTAID.X ;  /* 0x00000000000479c3 */ /* 0x000e620000002500 */
[----:B------:R-:W-:Y:S02]  /*2620*/  IADD3 R3, PT, PT, R3, -0x4, RZ ;  /* 0xfffffffc03037810 */ /* 0x000fe40007ffe0ff */
[----:B-1----:R-:W-:-:S13]  /*2630*/  ISETP.LE.U32.AND P0, PT, R22, UR4, PT ;  /* 0x0000000416007c0c */ /* 0x002fda000bf03070 */
[----:B------:R-:W-:Y:S05]  /*2640*/  @P0 BRA `(.L_x_32) ;  /* 0x0000001400840947 */ /* 0x000fea0003800000 */
[----:B------:R-:W-:Y:S02]  /*2650*/  IMAD.U32 R31, RZ, RZ, UR4 ;  /* 0x00000004ff1f7e24 */ /* 0x000fe4000f8e00ff */
[----:B------:R-:W-:Y:S02]  /*2660*/  IMAD.SHL.U32 R21, R21, 0x4, RZ ;  /* 0x0000000415157824 */ /* 0x000fe400078e00ff */
[----:B------:R-:W-:Y:S01]  /*2670*/  IMAD.SHL.U32 R30, R3, 0x800, RZ ;  /* 0x00000800031e7824 */ /* 0x000fe200078e00ff */
[----:B------:R-:W-:Y:S01]  /*2680*/  LOP3.LUT R5, RZ, R31, RZ, 0x33, !PT ;  /* 0x0000001fff057212 */ /* 0x000fe200078e33ff */
[C---:B------:R-:W-:Y:S01]  /*2690*/  VIADD R27, R21.reuse, 0x1 ;  /* 0x00000001151b7836 */ /* 0x040fe20000000000 */
[----:B------:R-:W-:Y:S01]  /*26a0*/  SHF.R.U32.HI R29, RZ, 0x3, R21 ;  /* 0x00000003ff1d7819 */ /* 0x000fe20000011615 */
[----:B------:R-:W-:Y:S01]  /*26b0*/  IMAD.MOV.U32 R23, RZ, RZ, RZ ;  /* 0x000000ffff177224 */ /* 0x000fe200078e00ff */
[----:B------:R-:W-:Y:S01]  /*26c0*/  IADD3 R25, PT, PT, R21, 0x3, RZ ;  /* 0x0000000315197810 */ /* 0x000fe20007ffe0ff */
[----:B------:R-:W-:Y:S01]  /*26d0*/  IMAD.IADD R22, R22, 0x1, R5 ;  /* 0x0000000116167824 */ /* 0x000fe200078e0205 */
[----:B------:R-:W-:Y:S01]  /*26e0*/  LOP3.LUT R2, R29, 0x3, RZ, 0xc0, !PT ;  /* 0x000000031d027812 */ /* 0x000fe200078ec0ff */
[----:B------:R-:W-:Y:S01]  /*26f0*/  VIADD R5, R21, 0x2 ;  /* 0x0000000215057836 */ /* 0x000fe20000000000 */
[----:B------:R-:W-:Y:S01]  /*2700*/  PRMT R24, R31, 0x7610, R24 ;  /* 0x000076101f187816 */ /* 0x000fe20000000018 */
[----:B------:R-:W-:Y:S01]  /*2710*/  IMAD.HI.U32 R22, R22, -0x1ada67d5, RZ ;  /* 0xe525982b16167827 */ /* 0x000fe200078e00ff */
[----:B------:R-:W-:-:S02]  /*2720*/  LOP3.LUT R28, R2, 0x4, R21, 0xf8, !PT ;  /* 0x00000004021c7812 */ /* 0x000fc400078ef815 */
[C---:B------:R-:W-:Y:S02]  /*2730*/  LOP3.LUT R27, R2.reuse, 0x5, R27, 0x78, !PT ;  /* 0x00000005021b7812 */ /* 0x040fe400078e781b */
[----:B------:R-:W-:Y:S02]  /*2740*/  SHF.R.U32.HI R22, RZ, 0x7, R22 ;  /* 0x00000007ff167819 */ /* 0x000fe40000011616 */
[C---:B------:R-:W-:Y:S02]  /*2750*/  LOP3.LUT R26, R2.reuse, 0x6, R5, 0x78, !PT ;  /* 0x00000006021a7812 */ /* 0x040fe400078e7805 */
[----:B------:R-:W-:Y:S01]  /*2760*/  LOP3.LUT R25, R2, 0x7, R25, 0x78, !PT ;  /* 0x0000000702197812 */ /* 0x000fe200078e7819 */
[----:B------:R-:W-:Y:S01]  /*2770*/  IMAD.MOV R22, RZ, RZ, -R22 ;  /* 0x000000ffff167224 */ /* 0x000fe200078e0a16 */
[----:B------:R-:W-:-:S07]  /*2780*/  MOV R21, 0xffffffff ;  /* 0xffffffff00157802 */ /* 0x000fce0000000f00 */
.L_x_49:
[----:B-1----:R-:W-:Y:S01]  /*2790*/  IMAD.HI.U32 R35, R31, 0x4ec4ec4f, RZ ;  /* 0x4ec4ec4f1f237827 */ /* 0x002fe200078e00ff */
[----:B------:R-:W-:Y:S05]  /*27a0*/  YIELD ;  /* 0x0000000000007946 */ /* 0x000fea0003800000 */
[----:B------:R-:W-:Y:S01]  /*27b0*/  SHF.R.U32.HI R35, RZ, 0x7, R35 ;  /* 0x00000007ff237819 */ /* 0x000fe20000011623 */
[----:B------:R-:W-:Y:S01]  /*27c0*/  VIADD R22, R22, 0x1 ;  /* 0x0000000116167836 */ /* 0x000fe20000000000 */
[----:B------:R-:W-:Y:S01]  /*27d0*/  ISETP.NE.AND P2, PT, R3, RZ, PT ;  /* 0x000000ff0300720c */ /* 0x000fe20003f45270 */
[----:B------:R-:W-:Y:S01]  /*27e0*/  VIADD R21, R21, 0x1 ;  /* 0x0000000115157836 */ /* 0x000fe20000000000 */
[C---:B------:R-:W-:Y:S01]  /*27f0*/  PRMT R2, R35.reuse, 0x9910, RZ ;  /* 0x0000991023027816 */ /* 0x040fe200000000ff */
[----:B------:R-:W-:Y:S01]  /*2800*/  IMAD R45, R35, -0x10, R20 ;  /* 0xfffffff0232d7824 */ /* 0x000fe200078e0214 */
[----:B------:R-:W-:-:S03]  /*2810*/  ISETP.NE.AND P0, PT, R22, 0x1, PT ;  /* 0x000000011600780c */ /* 0x000fc60003f05270 */
[----:B------:R-:W-:Y:S01]  /*2820*/  IMAD R2, R2, 0x1a0, RZ ;  /* 0x000001a002027824 */ /* 0x000fe200078e02ff */
[----:B------:R-:W-:-:S03]  /*2830*/  VIMNMX.U32 R45, PT, PT, R45, 0x10, PT ;  /* 0x000000102d2d7848 */ /* 0x000fc60003fe0000 */
[----:B------:R-:W-:Y:S01]  /*2840*/  IMAD.MOV R5, RZ, RZ, -R2 ;  /* 0x000000ffff057224 */ /* 0x000fe200078e0a02 */
[----:B------:R-:W-:-:S04]  /*2850*/  MOV R2, 0x28a0 ;  /* 0x000028a000027802 */ /* 0x000fc80000000f00 */
[----:B------:R-:W-:-:S05]  /*2860*/  PRMT R5, R5, 0x7710, RZ ;  /* 0x0000771005057816 */ /* 0x000fca00000000ff */
[----:B------:R-:W-:-:S05]  /*2870*/  IMAD.IADD R44, R5, 0x1, R24 ;  /* 0x00000001052c7824 */ /* 0x000fca00078e0218 */
[----:B------:R-:W-:Y:S02]  /*2880*/  LOP3.LUT R6, R44, 0xffff, RZ, 0xc0, !PT ;  /* 0x0000ffff2c067812 */ /* 0x000fe400078ec0ff */
[----:B------:R-:W-:Y:S05]  /*2890*/  CALL.REL.NOINC `($__internal_3_$__cuda_sm20_div_u16) ;  /* 0x0000001800847944 */ /* 0x000fea0003c00000 */
[C---:B------:R-:W-:Y:S01]  /*28a0*/  IMAD.SHL.U32 R7, R21.reuse, 0x8, RZ ;  /* 0x0000000815077824 */ /* 0x040fe200078e00ff */
[----:B------:R-:W-:Y:S02]  /*28b0*/  SHF.R.U32.HI R5, RZ, 0x1, R21 ;  /* 0x00000001ff057819 */ /* 0x000fe40000011615 */
[----:B------:R-:W-:Y:S02]  /*28c0*/  LOP3.LUT R32, R21, 0x1, RZ, 0xc0, !PT ;  /* 0x0000000115207812 */ /* 0x000fe400078ec0ff */
[----:B------:R-:W-:Y:S02]  /*28d0*/  LOP3.LUT R7, R7, 0x8, RZ, 0xc0, !PT ;  /* 0x0000000807077812 */ /* 0x000fe400078ec0ff */
[----:B------:R-:W-:Y:S01]  /*28e0*/  LOP3.LUT R5, R5, 0x1, RZ, 0xc0, !PT ;  /* 0x0000000105057812 */ /* 0x000fe200078ec0ff */
[----:B------:R-:W-:Y:S02]  /*28f0*/  IMAD R32, R32, 0xa0, RZ ;  /* 0x000000a020207824 */ /* 0x000fe400078e02ff */
[----:B------:R-:W-:-:S02]  /*2900*/  IMAD.IADD R2, R0, 0x1, R7 ;  /* 0x0000000100027824 */ /* 0x000fc400078e0207 */
[----:B------:R-:W-:-:S04]  /*2910*/  IMAD.U32 R5, R5, -0x80000000, RZ ;  /* 0x8000000005057824 */ /* 0x000fc800078e00ff */
[----:B------:R-:W1:Y:S02]  /*2920*/  SYNCS.PHASECHK.TRANS64.TRYWAIT P1, [R2+URZ+0x32e78], R5 ;  /* 0x032e7805020075a7 */ /* 0x000e6400080211ff */
[----:B-1----:R-:W-:Y:S05]  /*2930*/  @!P1 BRA `(.L_x_33) ;  /* 0x0000001800209947 */ /* 0x002fea0003800000 */
.L_x_70:
[----:B------:R-:W-:Y:S01]  /*2940*/  NOP ;  /* 0x0000000000007918 */ /* 0x000fe20000000000 */
[----:B------:R-:W-:Y:S05]  /*2950*/  @P2 BRA `(.L_x_34) ;  /* 0x0000000000042947 */ /* 0x000fea0003800000 */
[----:B------:R-:W-:-:S04]  /*2960*/  DEPBAR.LE SB0, 0x1 ;  /* 0x000080400000791a */ /* 0x000fc80000000000 */
.L_x_34:
[----:B------:R-:W-:Y:S05]  /*2970*/  WARPSYNC.ALL ;  /* 0x0000000000007948 */ /* 0x000fea0003800000 */
[----:B------:R-:W-:Y:S01]  /*2980*/  NOP ;  /* 0x0000000000007918 */ /* 0x000fe20000000000 */
[----:B------:R-:W-:Y:S01]  /*2990*/  BAR.SYNC.DEFER_BLOCKING 0x8, 0x80 ;  /* 0x0202000000007b1d */ /* 0x000fe20000010000 */
[C---:B------:R-:W-:Y:S01]  /*29a0*/  R2UR UR5, R32.reuse ;  /* 0x00000000200572ca */ /* 0x040fe200000e0000 */
[----:B------:R-:W-:Y:S01]  /*29b0*/  IMAD R34, R23, 0x2000, R30 ;  /* 0x0000200017227824 */ /* 0x000fe200078e021e */
[----:B------:R-:W-:Y:S02]  /*29c0*/  R2UR UR4, R32 ;  /* 0x00000000200472ca */ /* 0x000fe400000e0000 */
[----:B------:R-:W-:Y:S01]  /*29d0*/  PRMT R46, R45, 0x9910, RZ ;  /* 0x000099102d2e7816 */ /* 0x000fe200000000ff */
[----:B------:R-:W-:Y:S01]  /*29e0*/  IMAD R34, R29, 0x80, R34 ;  /* 0x000000801d227824 */ /* 0x000fe200078e0222 */
[----:B------:R-:W-:-:S02]  /*29f0*/  PRMT R45, R33, 0x9910, RZ ;  /* 0x00009910212d7816 */ /* 0x000fc400000000ff */
[----:B------:R-:W-:Y:S01]  /*2a00*/  ISETP.NE.AND P1, PT, R3, RZ, PT ;  /* 0x000000ff0300720c */ /* 0x000fe20003f25270 */
[----:B------:R-:W-:Y:S01]  /*2a10*/  IMAD R47, R28, 0x10, R34 ;  /* 0x000000101c2f7824 */ /* 0x000fe200078e0222 */
[----:B------:R-:W-:Y:S01]  /*2a20*/  LOP3.LUT R33, R33, 0xffff, RZ, 0xc0, !PT ;  /* 0x0000ffff21217812 */ /* 0x000fe200078ec0ff */
[----:B------:R-:W-:Y:S02]  /*2a30*/  IMAD R45, R45, R46, RZ ;  /* 0x0000002e2d2d7224 */ /* 0x000fe400078e02ff */
[----:B------:R-:W2:Y:S01]  /*2a40*/  LDTM.x8 R12, tmem[UR5] ;  /* 0x00000005000c79ee */ /* 0x000ea200081c0000 */
[----:B------:R-:W-:Y:S01]  /*2a50*/  R2UR UR5, R32 ;  /* 0x00000000200572ca */ /* 0x000fe200000e0000 */
[----:B------:R-:W-:Y:S02]  /*2a60*/  IMAD.IADD R47, R0, 0x1, R47 ;  /* 0x00000001002f7824 */ /* 0x000fe400078e022f */
[----:B------:R-:W-:Y:S01]  /*2a70*/  IMAD R33, R33, 0xa0, RZ ;  /* 0x000000a021217824 */ /* 0x000fe200078e02ff */
[----:B------:R-:W-:Y:S01]  /*2a80*/  NOP ;  /* 0x0000000000007918 */ /* 0x000fe20000000000 */
[----:B-12---:R-:W1:Y:S01]  /*2a90*/  LDTM.x8 R4, tmem[UR4+0x8] ;  /* 0x00000804000479ee */ /* 0x006e6200081c0000 */
[----:B------:R-:W-:-:S02]  /*2aa0*/  R2UR UR4, R32 ;  /* 0x00000000200472ca */ /* 0x000fc400000e0000 */
[----:B------:R-:W-:Y:S02]  /*2ab0*/  F2FP.BF16.F32.PACK_AB R36, R13, R12 ;  /* 0x0000000c0d24723e */ /* 0x000fe400000010ff */
[----:B------:R-:W-:Y:S02]  /*2ac0*/  F2FP.BF16.F32.PACK_AB R37, R15, R14 ;  /* 0x0000000e0f25723e */ /* 0x000fe400000010ff */
[----:B------:R-:W-:Y:S02]  /*2ad0*/  F2FP.BF16.F32.PACK_AB R38, R17, R16 ;  /* 0x000000101126723e */ /* 0x000fe400000010ff */
[----:B------:R-:W-:Y:S02]  /*2ae0*/  F2FP.BF16.F32.PACK_AB R39, R19, R18 ;  /* 0x000000121327723e */ /* 0x000fe400000010ff */
[----:B-1----:R-:W-:Y:S01]  /*2af0*/  F2FP.BF16.F32.PACK_AB R40, R5, R4 ;  /* 0x000000040528723e */ /* 0x002fe200000010ff */
[----:B------:R-:W-:Y:S01]  /*2b00*/  IMAD R5, R27, 0x10, R34 ;  /* 0x000000101b057824 */ /* 0x000fe200078e0222 */
[----:B------:R-:W-:Y:S01]  /*2b10*/  F2FP.BF16.F32.PACK_AB R41, R7, R6 ;  /* 0x000000060729723e */ /* 0x000fe200000010ff */
[----:B------:R1:W-:Y:S01]  /*2b20*/  STS.128 [R47], R36 ;  /* 0x000000242f007388 */ /* 0x0003e20000000c00 */
[----:B------:R-:W-:Y:S01]  /*2b30*/  F2FP.BF16.F32.PACK_AB R42, R9, R8 ;  /* 0x00000008092a723e */ /* 0x000fe200000010ff */
[----:B------:R-:W-:Y:S01]  /*2b40*/  IMAD.IADD R48, R0, 0x1, R5 ;  /* 0x0000000100307824 */ /* 0x000fe200078e0205 */
[----:B------:R-:W-:Y:S01]  /*2b50*/  F2FP.BF16.F32.PACK_AB R43, R11, R10 ;  /* 0x0000000a0b2b723e */ /* 0x000fe200000010ff */
[----:B------:R-:W-:Y:S01]  /*2b60*/  NOP ;  /* 0x0000000000007918 */ /* 0x000fe20000000000 */
[----:B------:R-:W2:Y:S03]  /*2b70*/  LDTM.x8 R12, tmem[UR5+0x10] ;  /* 0x00001005000c79ee */ /* 0x000ea600081c0000 */
[----:B------:R3:W-:Y:S01]  /*2b80*/  STS.128 [R48], R40 ;  /* 0x0000002830007388 */ /* 0x0007e20000000c00 */
[----:B------:R-:W-:Y:S01]  /*2b90*/  NOP ;  /* 0x0000000000007918 */ /* 0x000fe20000000000 */
[----:B--2---:R-:W2:Y:S01]  /*2ba0*/  LDTM.x8 R4, tmem[UR4+0x18] ;  /* 0x00001804000479ee */ /* 0x004ea200081c0000 */
[----:B------:R-:W-:-:S02]  /*2bb0*/  F2FP.BF16.F32.PACK_AB R12, R13, R12 ;  /* 0x0000000c0d0c723e */ /* 0x000fc400000010ff */
[----:B------:R-:W-:Y:S01]  /*2bc0*/  F2FP.BF16.F32.PACK_AB R13, R15, R14 ;  /* 0x0000000e0f0d723e */ /* 0x000fe200000010ff */
[----:B-1----:R-:W-:Y:S01]  /*2bd0*/  IMAD.MOV R36, RZ, RZ, -R45 ;  /* 0x000000ffff247224 */ /* 0x002fe200078e0a2d */
[----:B------:R-:W-:Y:S01]  /*2be0*/  F2FP.BF16.F32.PACK_AB R14, R17, R16 ;  /* 0x00000010110e723e */ /* 0x000fe200000010ff */
[--C-:B------:R-:W-:Y:S01]  /*2bf0*/  IMAD R17, R26, 0x10, R34.reuse ;  /* 0x000000101a117824 */ /* 0x100fe200078e0222 */
[----:B------:R-:W-:Y:S02]  /*2c00*/  F2FP.BF16.F32.PACK_AB R15, R19, R18 ;  /* 0x00000012130f723e */ /* 0x000fe400000010ff */
[----:B--2---:R-:W-:Y:S01]  /*2c10*/  F2FP.BF16.F32.PACK_AB R4, R5, R4 ;  /* 0x000000040504723e */ /* 0x004fe200000010ff */
[C---:B------:R-:W-:Y:S01]  /*2c20*/  IMAD.IADD R17, R0.reuse, 0x1, R17 ;  /* 0x0000000100117824 */ /* 0x040fe200078e0211 */
[----:B------:R-:W-:Y:S02]  /*2c30*/  F2FP.BF16.F32.PACK_AB R5, R7, R6 ;  /* 0x000000060705723e */ /* 0x000fe400000010ff */
[----:B------:R-:W-:Y:S01]  /*2c40*/  F2FP.BF16.F32.PACK_AB R6, R9, R8 ;  /* 0x000000080906723e */ /* 0x000fe200000010ff */
[----:B------:R-:W-:Y:S01]  /*2c50*/  IMAD R9, R25, 0x10, R34 ;  /* 0x0000001019097824 */ /* 0x000fe200078e0222 */
[----:B------:R-:W-:Y:S01]  /*2c60*/  F2FP.BF16.F32.PACK_AB R7, R11, R10 ;  /* 0x0000000a0b07723e */ /* 0x000fe200000010ff */
[----:B------:R3:W-:Y:S01]  /*2c70*/  STS.128 [R17], R12 ;  /* 0x0000000c11007388 */ /* 0x0007e20000000c00 */
[----:B------:R-:W-:Y:S01]  /*2c80*/  NOP ;  /* 0x0000000000007918 */ /* 0x000fe20000000000 */
[----:B------:R-:W-:Y:S01]  /*2c90*/  IMAD.IADD R9, R0, 0x1, R9 ;  /* 0x0000000100097824 */ /* 0x000fe200078e0209 */
[----:B------:R-:W-:-:S04]  /*2ca0*/  PRMT R37, R36, 0x7710, RZ ;  /* 0x0000771024257816 */ /* 0x000fc800000000ff */
[----:B------:R3:W-:Y:S01]  /*2cb0*/  STS.128 [R9], R4 ;  /* 0x0000000409007388 */ /* 0x0007e20000000c00 */
[----:B------:R-:W-:Y:S01]  /*2cc0*/  IMAD.IADD R44, R44, 0x1, R37 ;  /* 0x000000012c2c7824 */ /* 0x000fe200078e0225 */
[----:B------:R1:W-:Y:S06]  /*2cd0*/  MEMBAR.ALL.CTA ;  /* 0x0000000000007992 */ /* 0x0003ec0000008000 */
[----:B-1----:R-:W1:Y:S01]  /*2ce0*/  FENCE.VIEW.ASYNC.S ;  /* 0x00000000000073c6 */ /* 0x002e620000000000 */
[----:B------:R-:W-:-:S05]  /*2cf0*/  LOP3.LUT R44, R44, 0xffff, RZ, 0xc0, !PT ;  /* 0x0000ffff2c2c7812 */ /* 0x000fca00078ec0ff */
[----:B------:R-:W-:-:S04]  /*2d00*/  IMAD R34, R35, 0x10, R44 ;  /* 0x0000001023227824 */ /* 0x000fc800078e022c */
[----:B------:R-:W-:Y:S01]  /*2d10*/  IMAD.SHL.U32 R34, R34, 0x80, RZ ;  /* 0x0000008022227824 */ /* 0x000fe200078e00ff */
[----:B-1----:R-:W-:Y:S06]  /*2d20*/  BAR.SYNC.DEFER_BLOCKING 0x8, 0x80 ;  /* 0x0202000000007b1d */ /* 0x002fec0000010000 */
[----:B------:R-:W-:Y:S05]  /*2d30*/  @P1 BRA `(.L_x_35) ;  /* 0x0000000000381947 */ /* 0x000fea0003800000 */
[----:B------:R-:W-:Y:S01]  /*2d40*/  ELECT P2, URZ, PT ;  /* 0x0000000000ff782f */ /* 0x000fe20003840000 */
[----:B------:R-:W-:-:S12]  /*2d50*/  BSSY.RECONVERGENT B0, `(.L_x_35) ;  /* 0x000000c000007945 */ /* 0x000fd80003800200 */
[----:B------:R-:W-:Y:S05]  /*2d60*/  @!P2 BRA `(.L_x_36) ;  /* 0x000000000028a947 */ /* 0x000fea0003800000 */
[----:B------:R-:W1:Y:S01]  /*2d70*/  LDCU.64 UR8, c[0x0][0x348] ;  /* 0x00006900ff0877ac */ /* 0x000e620008000a00 */
[----:B------:R-:W-:Y:S02]  /*2d80*/  R2UR UR7, R23 ;  /* 0x00000000170772ca */ /* 0x000fe400000e0000 */
[----:B------:R-:W-:Y:S02]  /*2d90*/  R2UR UR4, R0 ;  /* 0x00000000000472ca */ /* 0x000fe400000e0000 */
[----:B------:R-:W-:Y:S02]  /*2da0*/  R2UR UR5, R33 ;  /* 0x00000000210572ca */ /* 0x000fe400000e0000 */
[----:B------:R-:W-:-:S09]  /*2db0*/  R2UR UR6, R34 ;  /* 0x00000000220672ca */ /* 0x000fd200000e0000 */
[----:B------:R-:W-:Y:S02]  /*2dc0*/  ULEA UR4, UR7, UR4, 0xd ;  /* 0x0000000407047291 */ /* 0x000fe4000f8e68ff */
[----:B-1----:R-:W-:-:S04]  /*2dd0*/  UIADD3 UR8, UP0, UPT, UR8, 0x240, URZ ;  /* 0x0000024008087890 */ /* 0x002fc8000ff1e0ff */
[----:B------:R-:W-:-:S09]  /*2de0*/  UIADD3.X UR9, UPT, UPT, URZ, UR9, URZ, UP0, !UPT ;  /* 0x00000009ff097290 */ /* 0x000fd200087fe4ff */
[----:B------:R1:W-:Y:S02]  /*2df0*/  UTMASTG.2D [UR4], [UR8] ;  /* 0x00000004080073b5 */ /* 0x0003e40008008000 */
[----:B-1----:R0:W-:Y:S02]  /*2e00*/  UTMACMDFLUSH ;  /* 0x00000000000079b7 */ /* 0x0021e40000000000 */
.L_x_36:
[----:B------:R-:W-:Y:S05]  /*2e10*/  BSYNC.RECONVERGENT B0 ;  /* 0x0000000000007941 */ /* 0x000fea0003800200 */
.L_x_35:
[----:B------:R-:W-:Y:S05]  /*2e20*/  @P1 BRA `(.L_x_37) ;  /* 0x0000000000041947 */ /* 0x000fea0003800000 */
[----:B------:R-:W-:-:S04]  /*2e30*/  DEPBAR.LE SB0, 0x1 ;  /* 0x000080400000791a */ /* 0x000fc80000000000 */
.L_x_37:
[----:B------:R-:W-:Y:S01]  /*2e40*/  BAR.SYNC.DEFER_BLOCKING 0x8, 0x80 ;  /* 0x0202000000007b1d */ /* 0x000fe20000010000 */
[C---:B------:R-:W-:Y:S02]  /*2e50*/  R2UR UR5, R32.reuse ;  /* 0x00000000200572ca */ /* 0x040fe400000e0000 */
[----:B------:R-:W-:Y:S02]  /*2e60*/  R2UR UR4, R32 ;  /* 0x00000000200472ca */ /* 0x000fe400000e0000 */
[----:B------:R-:W-:-:S04]  /*2e70*/  LOP3.LUT R53, R23, 0x1, RZ, 0xc0, !PT ;  /* 0x0000000117357812 */ /* 0x000fc800078ec0ff */
[----:B------:R-:W-:-:S05]  /*2e80*/  LOP3.LUT R23, R53, 0x1, RZ, 0x3c, !PT ;  /* 0x0000000135177812 */ /* 0x000fca00078e3cff */
[----:B---3--:R-:W1:Y:S01]  /*2e90*/  LDTM.x8 R12, tmem[UR5+0x20] ;  /* 0x00002005000c79ee */ /* 0x008e6200081c0000 */
[C---:B------:R-:W-:Y:S02]  /*2ea0*/  IMAD R36, R23.reuse, 0x2000, R30 ;  /* 0x0000200017247824 */ /* 0x040fe400078e021e */
[----:B------:R-:W-:Y:S02]  /*2eb0*/  IMAD R51, R23, 0x2000, R0 ;  /* 0x0000200017337824 */ /* 0x000fe400078e0200 */
[----:B------:R-:W-:-:S04]  /*2ec0*/  IMAD R35, R29, 0x80, R36 ;  /* 0x000000801d237824 */ /* 0x000fc800078e0224 */
[----:B------:R-:W-:Y:S01]  /*2ed0*/  IMAD R47, R26, 0x10, R35 ;  /* 0x000000101a2f7824 */ /* 0x000fe200078e0223 */
[----:B------:R-:W-:Y:S01]  /*2ee0*/  NOP ;  /* 0x0000000000007918 */ /* 0x000fe20000000000 */
[----:B-1----:R-:W1:Y:S02]  /*2ef0*/  LDTM.x8 R4, tmem[UR4+0x28] ;  /* 0x00002804000479ee */ /* 0x002e6400081c0000 */
[----:B------:R-:W-:Y:S01]  /*2f00*/  IMAD.IADD R47, R0, 0x1, R47 ;  /* 0x00000001002f7824 */ /* 0x000fe200078e022f */
[----:B------:R-:W-:Y:S01]  /*2f10*/  F2FP.BF16.F32.PACK_AB R40, R13, R12 ;  /* 0x0000000c0d28723e */ /* 0x000fe200000010ff */
[----:B------:R-:W-:Y:S01]  /*2f20*/  IMAD R13, R28, 0x10, R35 ;  /* 0x000000101c0d7824 */ /* 0x000fe200078e0223 */
[----:B------:R-:W-:Y:S02]  /*2f30*/  F2FP.BF16.F32.PACK_AB R41, R15, R14 ;  /* 0x0000000e0f29723e */ /* 0x000fe400000010ff */
[----:B------:R-:W-:Y:S01]  /*2f40*/  F2FP.BF16.F32.PACK_AB R42, R17, R16 ;  /* 0x00000010112a723e */ /* 0x000fe200000010ff */
[----:B------:R-:W-:Y:S01]  /*2f50*/  IMAD.IADD R46, R0, 0x1, R13 ;  /* 0x00000001002e7824 */ /* 0x000fe200078e020d */
[----:B------:R-:W-:-:S02]  /*2f60*/  F2FP.BF16.F32.PACK_AB R43, R19, R18 ;  /* 0x00000012132b723e */ /* 0x000fc400000010ff */
[----:B-1----:R-:W-:Y:S01]  /*2f70*/  F2FP.BF16.F32.PACK_AB R36, R5, R4 ;  /* 0x000000040524723e */ /* 0x002fe200000010ff */
[----:B------:R-:W-:Y:S01]  /*2f80*/  IMAD R5, R27, 0x10, R35 ;  /* 0x000000101b057824 */ /* 0x000fe200078e0223 */
[----:B------:R-:W-:Y:S01]  /*2f90*/  F2FP.BF16.F32.PACK_AB R37, R7, R6 ;  /* 0x000000060725723e */ /* 0x000fe200000010ff */
[----:B------:R1:W-:Y:S01]  /*2fa0*/  STS.128 [R46], R40 ;  /* 0x000000282e007388 */ /* 0x0003e20000000c00 */
[----:B------:R-:W-:Y:S01]  /*2fb0*/  F2FP.BF16.F32.PACK_AB R38, R9, R8 ;  /* 0x000000080926723e */ /* 0x000fe200000010ff */
[C---:B------:R-:W-:Y:S01]  /*2fc0*/  IMAD.IADD R44, R0.reuse, 0x1, R5 ;  /* 0x00000001002c7824 */ /* 0x040fe200078e0205 */
[----:B------:R-:W-:Y:S01]  /*2fd0*/  F2FP.BF16.F32.PACK_AB R39, R11, R10 ;  /* 0x0000000a0b27723e */ /* 0x000fe200000010ff */
[----:B------:R-:W-:Y:S01]  /*2fe0*/  NOP ;  /* 0x0000000000007918 */ /* 0x000fe20000000000 */
[----:B------:R-:W2:Y:S01]  /*2ff0*/  LDTM.x8 R12, tmem[UR5+0x30] ;  /* 0x00003005000c79ee */ /* 0x000ea200081c0000 */
[----:B------:R-:W-:Y:S02]  /*3000*/  IMAD R35, R25, 0x10, R35 ;  /* 0x0000001019237824 */ /* 0x000fe400078e0223 */
[----:B------:R1:W-:Y:S01]  /*3010*/  STS.128 [R44], R36 ;  /* 0x000000242c007388 */ /* 0x0003e20000000c00 */
[----:B------:R-:W-:Y:S01]  /*3020*/  NOP ;  /* 0x0000000000007918 */ /* 0x000fe20000000000 */
[----:B------:R-:W-:Y:S01]  /*3030*/  IMAD.IADD R48, R0, 0x1, R35 ;  /* 0x0000000100307824 */ /* 0x000fe200078e0223 */
[----:B--2---:R-:W2:Y:S01]  /*3040*/  LDTM.x8 R4, tmem[UR4+0x38] ;  /* 0x00003804000479ee */ /* 0x004ea200081c0000 */
[----:B------:R-:W-:-:S02]  /*3050*/  F2FP.BF16.F32.PACK_AB R12, R13, R12 ;  /* 0x0000000c0d0c723e */ /* 0x000fc400000010ff */
[----:B------:R-:W-:Y:S02]  /*3060*/  F2FP.BF16.F32.PACK_AB R13, R15, R14 ;  /* 0x0000000e0f0d723e */ /* 0x000fe400000010ff */
[----:B------:R-:W-:Y:S02]  /*3070*/  F2FP.BF16.F32.PACK_AB R14, R17, R16 ;  /* 0x00000010110e723e */ /* 0x000fe400000010ff */
[----:B------:R-:W-:Y:S02]  /*3080*/  F2FP.BF16.F32.PACK_AB R15, R19, R18 ;  /* 0x00000012130f723e */ /* 0x000fe400000010ff */
[----:B--2---:R-:W-:Y:S02]  /*3090*/  F2FP.BF16.F32.PACK_AB R4, R5, R4 ;  /* 0x000000040504723e */ /* 0x004fe400000010ff */
[----:B------:R-:W-:Y:S01]  /*30a0*/  F2FP.BF16.F32.PACK_AB R5, R7, R6 ;  /* 0x000000060705723e */ /* 0x000fe200000010ff */
[----:B------:R1:W-:Y:S01]  /*30b0*/  STS.128 [R47], R12 ;  /* 0x0000000c2f007388 */ /* 0x0003e20000000c00 */
[----:B------:R-:W-:Y:S01]  /*30c0*/  F2FP.BF16.F32.PACK_AB R6, R9, R8 ;  /* 0x000000080906723e */ /* 0x000fe200000010ff */
[----:B------:R-:W-:Y:S01]  /*30d0*/  NOP ;  /* 0x0000000000007918 */ /* 0x000fe20000000000 */
[----:B------:R-:W-:-:S05]  /*30e0*/  F2FP.BF16.F32.PACK_AB R7, R11, R10 ;  /* 0x0000000a0b07723e */ /* 0x000fca00000010ff */
[----:B------:R1:W-:Y:S01]  /*30f0*/  STS.128 [R48], R4 ;  /* 0x0000000430007388 */ /* 0x0003e20000000c00 */
[----:B------:R2:W-:Y:S06]  /*3100*/  MEMBAR.ALL.CTA ;  /* 0x0000000000007992 */ /* 0x0005ec0000008000 */
[----:B--2---:R-:W2:Y:S02]  /*3110*/  FENCE.VIEW.ASYNC.S ;  /* 0x00000000000073c6 */ /* 0x004ea40000000000 */
[----:B--2---:R-:W-:Y:S06]  /*3120*/  BAR.SYNC.DEFER_BLOCKING 0x8, 0x80 ;  /* 0x0202000000007b1d */ /* 0x004fec0000010000 */
[----:B------:R-:W-:Y:S05]  /*3130*/  @P1 BRA `(.L_x_38) ;  /* 0x0000000000381947 */ /* 0x000fea0003800000 */
[----:B------:R-:W-:Y:S01]  /*3140*/  ELECT P2, URZ, PT ;  /* 0x0000000000ff782f */ /* 0x000fe20003840000 */
[----:B------:R-:W-:-:S12]  /*3150*/  BSSY.RECONVERGENT B0, `(.L_x_39) ;  /* 0x000000b000007945 */ /* 0x000fd80003800200 */
[----:B------:R-:W-:Y:S05]  /*3160*/  @!P2 BRA `(.L_x_40) ;  /* 0x000000000024a947 */ /* 0x000fea0003800000 */
[----:B------:R-:W2:Y:S01]  /*3170*/  LDCU.64 UR8, c[0x0][0x348] ;  /* 0x00006900ff0877ac */ /* 0x000ea20008000a00 */
[----:B------:R-:W-:Y:S02]  /*3180*/  R2UR UR5, R33 ;  /* 0x00000000210572ca */ /* 0x000fe400000e0000 */
[----:B------:R-:W-:Y:S02]  /*3190*/  R2UR UR4, R51 ;  /* 0x00000000330472ca */ /* 0x000fe400000e0000 */
[----:B------:R-:W-:-:S09]  /*31a0*/  R2UR UR6, R34 ;  /* 0x00000000220672ca */ /* 0x000fd200000e0000 */
[----:B------:R-:W-:Y:S02]  /*31b0*/  UIADD3 UR5, UPT, UPT, UR5, 0x20, URZ ;  /* 0x0000002005057890 */ /* 0x000fe4000fffe0ff */
[----:B--2---:R-:W-:-:S04]  /*31c0*/  UIADD3 UR8, UP0, UPT, UR8, 0x240, URZ ;  /* 0x0000024008087890 */ /* 0x004fc8000ff1e0ff */
[----:B------:R-:W-:-:S09]  /*31d0*/  UIADD3.X UR9, UPT, UPT, URZ, UR9, URZ, UP0, !UPT ;  /* 0x00000009ff097290 */ /* 0x000fd200087fe4ff */
[----:B------:R2:W-:Y:S02]  /*31e0*/  UTMASTG.2D [UR4], [UR8] ;  /* 0x00000004080073b5 */ /* 0x0005e40008008000 */
[----:B--2---:R0:W-:Y:S02]  /*31f0*/  UTMACMDFLUSH ;  /* 0x00000000000079b7 */ /* 0x0041e40000000000 */
.L_x_40:
[----:B------:R-:W-:Y:S05]  /*3200*/  BSYNC.RECONVERGENT B0 ;  /* 0x0000000000007941 */ /* 0x000fea0003800200 */
.L_x_39:
[----:B------:R-:W-:-:S04]  /*3210*/  DEPBAR.LE SB0, 0x1 ;  /* 0x000080400000791a */ /* 0x000fc80000000000 */
.L_x_38:
[----:B------:R-:W-:Y:S01]  /*3220*/  BAR.SYNC.DEFER_BLOCKING 0x8, 0x80 ;  /* 0x0202000000007b1d */ /* 0x000fe20000010000 */
[C---:B------:R-:W-:Y:S01]  /*3230*/  R2UR UR5, R32.reuse ;  /* 0x00000000200572ca */ /* 0x040fe200000e0000 */
[C---:B-1----:R-:W-:Y:S01]  /*3240*/  IMAD R36, R53.reuse, 0x2000, R30 ;  /* 0x0000200035247824 */ /* 0x042fe200078e021e */
[----:B------:R-:W-:Y:S01]  /*3250*/  R2UR UR4, R32 ;  /* 0x00000000200472ca */ /* 0x000fe200000e0000 */
[----:B------:R-:W-:Y:S02]  /*3260*/  IMAD R53, R53, 0x2000, R0 ;  /* 0x0000200035357824 */ /* 0x000fe400078e0200 */
[----:B------:R-:W-:-:S04]  /*3270*/  IMAD R49, R29, 0x80, R36 ;  /* 0x000000801d317824 */ /* 0x000fc800078e0224 */
[--C-:B------:R-:W-:Y:S02]  /*3280*/  IMAD R45, R28, 0x10, R49.reuse ;  /* 0x000000101c2d7824 */ /* 0x100fe400078e0231 */
[----:B------:R-:W-:Y:S02]  /*3290*/  IMAD R35, R27, 0x10, R49 ;  /* 0x000000101b237824 */ /* 0x000fe400078e0231 */
[----:B------:R-:W1:Y:S01]  /*32a0*/  LDTM.x8 R12, tmem[UR5+0x40] ;  /* 0x00004005000c79ee */ /* 0x000e6200081c0000 */
[C---:B------:R-:W-:Y:S02]  /*32b0*/  IMAD.IADD R45, R0.reuse, 0x1, R45 ;  /* 0x00000001002d7824 */ /* 0x040fe400078e022d */
[----:B------:R-:W-:Y:S01]  /*32c0*/  IMAD.IADD R35, R0, 0x1, R35 ;  /* 0x0000000100237824 */ /* 0x000fe200078e0223 */
[----:B------:R-:W-:Y:S01]  /*32d0*/  NOP ;  /* 0x0000000000007918 */ /* 0x000fe20000000000 */
[----:B-1----:R-:W1:Y:S01]  /*32e0*/  LDTM.x8 R4, tmem[UR4+0x48] ;  /* 0x00004804000479ee */ /* 0x002e6200081c0000 */
[----:B------:R-:W-:-:S02]  /*32f0*/  F2FP.BF16.F32.PACK_AB R40, R13, R12 ;  /* 0x0000000c0d28723e */ /* 0x000fc400000010ff */
[----:B------:R-:W-:Y:S02]  /*3300*/  F2FP.BF16.F32.PACK_AB R41, R15, R14 ;  /* 0x0000000e0f29723e */ /* 0x000fe400000010ff */
[----:B------:R-:W-:Y:S02]  /*3310*/  F2FP.BF16.F32.PACK_AB R42, R17, R16 ;  /* 0x00000010112a723e */ /* 0x000fe400000010ff */
[----:B------:R-:W-:-:S05]  /*3320*/  F2FP.BF16.F32.PACK_AB R43, R19, R18 ;  /* 0x00000012132b723e */ /* 0x000fca00000010ff */
[----:B------:R2:W-:Y:S01]  /*3330*/  STS.128 [R45], R40 ;  /* 0x000000282d007388 */ /* 0x0005e20000000c00 */
[----:B------:R-:W-:Y:S01]  /*3340*/  NOP ;  /* 0x0000000000007918 */ /* 0x000fe20000000000 */
[----:B-1----:R-:W-:Y:S02]  /*3350*/  F2FP.BF16.F32.PACK_AB R36, R5, R4 ;  /* 0x000000040524723e */ /* 0x002fe400000010ff */
[----:B------:R-:W-:Y:S01]  /*3360*/  F2FP.BF16.F32.PACK_AB R37, R7, R6 ;  /* 0x000000060725723e */ /* 0x000fe200000010ff */
[----:B------:R-:W1:Y:S01]  /*3370*/  LDTM.x8 R12, tmem[UR5+0x50] ;  /* 0x00005005000c79ee */ /* 0x000e6200081c0000 */
[----:B------:R-:W-:Y:S02]  /*3380*/  F2FP.BF16.F32.PACK_AB R38, R9, R8 ;  /* 0x000000080926723e */ /* 0x000fe400000010ff */
[----:B------:R-:W-:-:S05]  /*3390*/  F2FP.BF16.F32.PACK_AB R39, R11, R10 ;  /* 0x0000000a0b27723e */ /* 0x000fca00000010ff */
[----:B------:R2:W-:Y:S01]  /*33a0*/  STS.128 [R35], R36 ;  /* 0x0000002423007388 */ /* 0x0005e20000000c00 */
[----:B------:R-:W-:Y:S01]  /*33b0*/  NOP ;  /* 0x0000000000007918 */ /* 0x000fe20000000000 */
[----:B-1----:R-:W1:Y:S01]  /*33c0*/  LDTM.x8 R4, tmem[UR4+0x58] ;  /* 0x00005804000479ee */ /* 0x002e6200081c0000 */
[----:B------:R-:W-:Y:S02]  /*33d0*/  F2FP.BF16.F32.PACK_AB R12, R13, R12 ;  /* 0x0000000c0d0c723e */ /* 0x000fe400000010ff */
[----:B------:R-:W-:Y:S02]  /*33e0*/  F2FP.BF16.F32.PACK_AB R13, R15, R14 ;  /* 0x0000000e0f0d723e */ /* 0x000fe400000010ff */
[----:B------:R-:W-:Y:S01]  /*33f0*/  F2FP.BF16.F32.PACK_AB R14, R17, R16 ;  /* 0x00000010110e723e */ /* 0x000fe200000010ff */
[--C-:B------:R-:W-:Y:S01]  /*3400*/  IMAD R17, R26, 0x10, R49.reuse ;  /* 0x000000101a117824 */ /* 0x100fe200078e0231 */
[----:B------:R-:W-:Y:S01]  /*3410*/  F2FP.BF16.F32.PACK_AB R15, R19, R18 ;  /* 0x00000012130f723e */ /* 0x000fe200000010ff */
[----:B------:R-:W-:-:S02]  /*3420*/  IMAD R19, R25, 0x10, R49 ;  /* 0x0000001019137824 */ /* 0x000fc400078e0231 */
[C---:B------:R-:W-:Y:S02]  /*3430*/  IMAD.IADD R49, R0.reuse, 0x1, R17 ;  /* 0x0000000100317824 */ /* 0x040fe400078e0211 */
[----:B------:R-:W-:Y:S01]  /*3440*/  IMAD.IADD R50, R0, 0x1, R19 ;  /* 0x0000000100327824 */ /* 0x000fe200078e0213 */
[----:B-1----:R-:W-:Y:S02]  /*3450*/  F2FP.BF16.F32.PACK_AB R4, R5, R4 ;  /* 0x000000040504723e */ /* 0x002fe400000010ff */
[----:B------:R-:W-:Y:S01]  /*3460*/  F2FP.BF16.F32.PACK_AB R5, R7, R6 ;  /* 0x000000060705723e */ /* 0x000fe200000010ff */
[----:B------:R2:W-:Y:S01]  /*3470*/  STS.128 [R49], R12 ;  /* 0x0000000c31007388 */ /* 0x0005e20000000c00 */
[----:B------:R-:W-:Y:S01]  /*3480*/  F2FP.BF16.F32.PACK_AB R6, R9, R8 ;  /* 0x000000080906723e */ /* 0x000fe200000010ff */
[----:B------:R-:W-:Y:S01]  /*3490*/  NOP ;  /* 0x0000000000007918 */ /* 0x000fe20000000000 */
[----:B------:R-:W-:-:S05]  /*34a0*/  F2FP.BF16.F32.PACK_AB R7, R11, R10 ;  /* 0x0000000a0b07723e */ /* 0x000fca00000010ff */
[----:B------:R2:W-:Y:S01]  /*34b0*/  STS.128 [R50], R4 ;  /* 0x0000000432007388 */ /* 0x0005e20000000c00 */
[----:B------:R1:W-:Y:S06]  /*34c0*/  MEMBAR.ALL.CTA ;  /* 0x0000000000007992 */ /* 0x0003ec0000008000 */
[----:B-1----:R-:W1:Y:S02]  /*34d0*/  FENCE.VIEW.ASYNC.S ;  /* 0x00000000000073c6 */ /* 0x002e640000000000 */
        /* <DEDUP_REMOVED lines=8> */
[----:B------:R-:W-:-:S09]  /*3560*/  R2UR UR6, R34 ;  /* 0x00000000220672ca */ /* 0x000fd200000e0000 */
[----:B------:R-:W-:Y:S02]  /*3570*/  UIADD3 UR5, UPT, UPT, UR5, 0x40, URZ ;  /* 0x0000004005057890 */ /* 0x000fe4000fffe0ff */
[----:B-1----:R-:W-:-:S04]  /*3580*/  UIADD3 UR8, UP0, UPT, UR8, 0x240, URZ ;  /* 0x0000024008087890 */ /* 0x002fc8000ff1e0ff */
[----:B------:R-:W-:-:S09]  /*3590*/  UIADD3.X UR9, UPT, UPT, URZ, UR9, URZ, UP0, !UPT ;  /* 0x00000009ff097290 */ /* 0x000fd200087fe4ff */
[----:B------:R1:W-:Y:S02]  /*35a0*/  UTMASTG.2D [UR4], [UR8] ;  /* 0x00000004080073b5 */ /* 0x0003e40008008000 */
[----:B-1----:R0:W-:Y:S02]  /*35b0*/  UTMACMDFLUSH ;  /* 0x00000000000079b7 */ /* 0x0021e40000000000 */
.L_x_43:
[----:B------:R-:W-:Y:S05]  /*35c0*/  BSYNC.RECONVERGENT B0 ;  /* 0x0000000000007941 */ /* 0x000fea0003800200 */
.L_x_42:
[----:B------:R-:W-:-:S04]  /*35d0*/  DEPBAR.LE SB0, 0x1 ;  /* 0x000080400000791a */ /* 0x000fc80000000000 */
.L_x_41:
[----:B------:R-:W-:Y:S01]  /*35e0*/  BAR.SYNC.DEFER_BLOCKING 0x8, 0x80 ;  /* 0x0202000000007b1d */ /* 0x000fe20000010000 */
[C---:B------:R-:W-:Y:S02]  /*35f0*/  R2UR UR5, R32.reuse ;  /* 0x00000000200572ca */ /* 0x040fe400000e0000 */
[----:B------:R-:W-:-:S11]  /*3600*/  R2UR UR4, R32 ;  /* 0x00000000200472ca */ /* 0x000fd600000e0000 */
[----:B--2---:R-:W1:Y:S01]  /*3610*/  LDTM.x8 R12, tmem[UR5+0x60] ;  /* 0x00006005000c79ee */ /* 0x004e6200081c0000 */
[----:B------:R-:W-:Y:S01]  /*3620*/  NOP ;  /* 0x0000000000007918 */ /* 0x000fe20000000000 */
[----:B-1----:R-:W1:Y:S01]  /*3630*/  LDTM.x8 R4, tmem[UR4+0x68] ;  /* 0x00006804000479ee */ /* 0x002e6200081c0000 */
[----:B------:R-:W-:Y:S02]  /*3640*/  F2FP.BF16.F32.PACK_AB R40, R13, R12 ;  /* 0x0000000c0d28723e */ /* 0x000fe400000010ff */
[----:B------:R-:W-:Y:S02]  /*3650*/  F2FP.BF16.F32.PACK_AB R41, R15, R14 ;  /* 0x0000000e0f29723e */ /* 0x000fe400000010ff */
[----:B------:R-:W-:Y:S02]  /*3660*/  F2FP.BF16.F32.PACK_AB R42, R17, R16 ;  /* 0x00000010112a723e */ /* 0x000fe400000010ff */
[----:B------:R-:W-:Y:S02]  /*3670*/  F2FP.BF16.F32.PACK_AB R43, R19, R18 ;  /* 0x00000012132b723e */ /* 0x000fe400000010ff */
[----:B-1----:R-:W-:-:S03]  /*3680*/  F2FP.BF16.F32.PACK_AB R36, R5, R4 ;  /* 0x000000040524723e */ /* 0x002fc600000010ff */
[----:B------:R1:W-:Y:S01]  /*3690*/  STS.128 [R46], R40 ;  /* 0x000000282e007388 */ /* 0x0003e20000000c00 */
[----:B------:R-:W-:Y:S01]  /*36a0*/  F2FP.BF16.F32.PACK_AB R37, R7, R6 ;  /* 0x000000060725723e */ /* 0x000fe200000010ff */
[----:B------:R-:W-:Y:S01]  /*36b0*/  NOP ;  /* 0x0000000000007918 */ /* 0x000fe20000000000 */
[----:B------:R-:W-:Y:S01]  /*36c0*/  F2FP.BF16.F32.PACK_AB R38, R9, R8 ;  /* 0x000000080926723e */ /* 0x000fe200000010ff */
[----:B------:R-:W2:Y:S01]  /*36d0*/  LDTM.x8 R12, tmem[UR5+0x70] ;  /* 0x00007005000c79ee */ /* 0x000ea200081c0000 */
[----:B------:R-:W-:-:S05]  /*36e0*/  F2FP.BF16.F32.PACK_AB R39, R11, R10 ;  /* 0x0000000a0b27723e */ /* 0x000fca00000010ff */
[----:B------:R1:W-:Y:S01]  /*36f0*/  STS.128 [R44], R36 ;  /* 0x000000242c007388 */ /* 0x0003e20000000c00 */
[----:B------:R-:W-:Y:S01]  /*3700*/  NOP ;  /* 0x0000000000007918 */ /* 0x000fe20000000000 */
[----:B--2---:R-:W2:Y:S01]  /*3710*/  LDTM.x8 R4, tmem[UR4+0x78] ;  /* 0x00007804000479ee */ /* 0x004ea200081c0000 */
[----:B------:R-:W-:Y:S02]  /*3720*/  F2FP.BF16.F32.PACK_AB R12, R13, R12 ;  /* 0x0000000c0d0c723e */ /* 0x000fe400000010ff */
[----:B------:R-:W-:Y:S02]  /*3730*/  F2FP.BF16.F32.PACK_AB R13, R15, R14 ;  /* 0x0000000e0f0d723e */ /* 0x000fe400000010ff */
[----:B------:R-:W-:Y:S02]  /*3740*/  F2FP.BF16.F32.PACK_AB R14, R17, R16 ;  /* 0x00000010110e723e */ /* 0x000fe400000010ff */
[----:B------:R-:W-:Y:S02]  /*3750*/  F2FP.BF16.F32.PACK_AB R15, R19, R18 ;  /* 0x00000012130f723e */ /* 0x000fe400000010ff */
[----:B--2---:R-:W-:-:S03]  /*3760*/  F2FP.BF16.F32.PACK_AB R4, R5, R4 ;  /* 0x000000040504723e */ /* 0x004fc600000010ff */
[----:B------:R1:W-:Y:S01]  /*3770*/  STS.128 [R47], R12 ;  /* 0x0000000c2f007388 */ /* 0x0003e20000000c00 */
[----:B------:R-:W-:Y:S01]  /*3780*/  F2FP.BF16.F32.PACK_AB R5, R7, R6 ;  /* 0x000000060705723e */ /* 0x000fe200000010ff */
[----:B------:R-:W-:Y:S01]  /*3790*/  NOP ;  /* 0x0000000000007918 */ /* 0x000fe20000000000 */
[----:B------:R-:W-:Y:S02]  /*37a0*/  F2FP.BF16.F32.PACK_AB R6, R9, R8 ;  /* 0x000000080906723e */ /* 0x000fe400000010ff */
        /* <DEDUP_REMOVED lines=18> */
.L_x_46:
[----:B------:R-:W-:Y:S05]  /*38d0*/  BSYNC.RECONVERGENT B0 ;  /* 0x0000000000007941 */ /* 0x000fea0003800200 */
.L_x_45:
[----:B------:R-:W-:-:S04]  /*38e0*/  DEPBAR.LE SB0, 0x1 ;  /* 0x000080400000791a */ /* 0x000fc80000000000 */
.L_x_44:
[----:B------:R-:W-:Y:S01]  /*38f0*/  BAR.SYNC.DEFER_BLOCKING 0x8, 0x80 ;  /* 0x0202000000007b1d */ /* 0x000fe20000010000 */
[----:B------:R-:W-:Y:S01]  /*3900*/  R2UR UR5, R32 ;  /* 0x00000000200572ca */ /* 0x000fe200000e0000 */
[----:B------:R-:W-:Y:S01]  /*3910*/  VIADD R2, R2, 0x32e88 ;  /* 0x00032e8802027836 */ /* 0x000fe20000000000 */
[----:B------:R-:W-:-:S04]  /*3920*/  R2UR UR4, R32 ;  /* 0x00000000200472ca */ /* 0x000fc800000e0000 */
[----:B------:R-:W-:-:S07]  /*3930*/  PRMT R2, RZ, 0x654, R2 ;  /* 0x00000654ff027816 */ /* 0x000fce0000000002 */
[----:B-1----:R-:W1:Y:S01]  /*3940*/  LDTM.x8 R12, tmem[UR5+0x80] ;  /* 0x00008005000c79ee */ /* 0x002e6200081c0000 */
        /* <DEDUP_REMOVED lines=27> */
[----:B------:R-:W-:Y:S01]  /*3b00*/  NOP ;  /* 0x0000000000007918 */ /* 0x000fe20000000000 */
[----:B------:R1:W-:Y:S01]  /*3b10*/  SYNCS.ARRIVE.TRANS64.RED.A1T0 RZ, [R2+URZ], RZ ;  /* 0x000000ff02ff79a7 */ /* 0x0003e200081004ff */
        /* <DEDUP_REMOVED lines=16> */
.L_x_48:
[----:B------:R-:W-:Y:S05]  /*3c20*/  BSYNC.RECONVERGENT B0 ;  /* 0x0000000000007941 */ /* 0x000fea0003800200 */
.L_x_47:
[----:B------:R-:W-:Y:S02]  /*3c30*/  IADD3 R24, PT, PT, R24, 0x8f, RZ ;  /* 0x0000008f18187810 */ /* 0x000fe40007ffe0ff */
[----:B------:R-:W-:Y:S01]  /*3c40*/  IADD3 R31, PT, PT, R31, 0x8f, RZ ;  /* 0x0000008f1f1f7810 */ /* 0x000fe20007ffe0ff */
[----:B------:R-:W-:Y:S06]  /*3c50*/  @P0 BRA `(.L_x_49) ;  /* 0xffffffe800cc0947 */ /* 0x000fec000383ffff */
.L_x_32:
[----:B------:R-:W-:-:S13]  /*3c60*/  ISETP.NE.AND P0, PT, R3, 0x3, PT ;  /* 0x000000030300780c */ /* 0x000fda0003f05270 */
[----:B------:R-:W-:Y:S05]  /*3c70*/  @P0 EXIT ;  /* 0x000000000000094d */ /* 0x000fea0003800000 */
[----:B------:R-:W-:Y:S05]  /*3c80*/  WARPSYNC.ALL ;  /* 0x0000000000007948 */ /* 0x000fea0003800000 */
[----:B------:R-:W-:Y:S01]  /*3c90*/  NOP ;  /* 0x0000000000007918 */ /* 0x000fe20000000000 */
[----:B------:R-:W2:Y:S01]  /*3ca0*/  S2UR UR5, SR_CgaCtaId ;  /* 0x00000000000579c3 */ /* 0x000ea20000008800 */
[----:B------:R-:W-:Y:S02]  /*3cb0*/  UMOV UR4, 0x50 ;  /* 0x0000005000047882 */ /* 0x000fe40000000000 */
[----:B--2---:R-:W-:-:S09]  /*3cc0*/  ULEA UR5, UR5, UR4, 0x18 ;  /* 0x0000000405057291 */ /* 0x004fd2000f8ec0ff */
[----:B-1----:R-:W1:Y:S02]  /*3cd0*/  LDS R2, [UR5] ;  /* 0x00000005ff027984 */ /* 0x002e640008000800 */
[----:B-1----:R-:W-:-:S04]  /*3ce0*/  LOP3.LUT R0, R2, 0xffff, RZ, 0xc0, !PT ;  /* 0x0000ffff02007812 */ /* 0x002fc800078ec0ff */
[----:B------:R-:W-:-:S13]  /*3cf0*/  ISETP.NE.AND P0, PT, R0, 0xffff, PT ;  /* 0x0000ffff0000780c */ /* 0x000fda0003f05270 */
[----:B------:R-:W-:Y:S05]  /*3d00*/  @P0 BRA `(.L_x_50) ;  /* 0x0000000000480947 */ /* 0x000fea0003800000 */
[----:B------:R-:W-:-:S04]  /*3d10*/  SHF.R.U32.HI R0, RZ, 0x10, R2 ;  /* 0x00000010ff007819 */ /* 0x000fc80000011602 */
[----:B------:R-:W-:-:S04]  /*3d20*/  LOP3.LUT R0, R0, 0x1, RZ, 0xc0, !PT ;  /* 0x0000000100007812 */ /* 0x000fc800078ec0ff */
[----:B------:R-:W-:-:S13]  /*3d30*/  ISETP.NE.AND P0, PT, R0, 0x1, PT ;  /* 0x000000010000780c */ /* 0x000fda0003f05270 */
[----:B------:R-:W-:Y:S05]  /*3d40*/  @P0 BRA `(.L_x_51) ;  /* 0x00000000002c0947 */ /* 0x000fea0003800000 */
[----:B------:R-:W1:Y:S01]  /*3d50*/  S2R R0, SR_LANEID ;  /* 0x0000000000007919 */ /* 0x000e620000000000 */
[----:B------:R-:W-:Y:S01]  /*3d60*/  IMAD.MOV.U32 R2, RZ, RZ, -0x20000 ;  /* 0xfffe0000ff027424 */ /* 0x000fe200078e00ff */
[----:B------:R-:W-:Y:S02]  /*3d70*/  VOTEU.ANY UR6, UPT, PT ;  /* 0x0000000000067886 */ /* 0x000fe400038e0100 */
[----:B------:R-:W-:Y:S01]  /*3d80*/  UFLO.U32 UR6, UR6 ;  /* 0x00000006000672bd */ /* 0x000fe200080e0000 */
[----:B------:R-:W2:Y:S05]  /*3d90*/  REDUX UR4, R2 ;  /* 0x00000000020473c4 */ /* 0x000eaa0000000000 */
[----:B-1----:R-:W-:-:S02]  /*3da0*/  ISETP.EQ.U32.AND P0, PT, R0, UR6, PT ;  /* 0x0000000600007c0c */ /* 0x002fc4000bf02070 */
[----:B--2---:R-:W-:Y:S01]  /*3db0*/  MOV R0, UR4 ;  /* 0x0000000400007c02 */ /* 0x004fe20008000f00 */
[----:B------:R-:W-:-:S05]  /*3dc0*/  UMOV UR4, 0xfffe0000 ;  /* 0xfffe000000047882 */ /* 0x000fca0000000000 */
[----:B------:R1:W-:Y:S05]  /*3dd0*/  UTCATOMSWS.AND URZ, UR4 ;  /* 0x0000000400ff79e3 */ /* 0x0003ea0008000000 */
[----:B------:R1:W-:Y:S01]  /*3de0*/  @P0 ATOMS.AND RZ, [UR5], R0 ;  /* 0x00000000ffff098c */ /* 0x0003e2000a800005 */
[----:B------:R-:W-:Y:S05]  /*3df0*/  BRA `(.L_x_52) ;  /* 0x0000000000147947 */ /* 0x000fea0003800000 */
.L_x_51:
[----:B------:R-:W-:Y:S02]  /*3e00*/  MOV R2, 0x3e20 ;  /* 0x00003e2000027802 */ /* 0x000fe40000000f00 */
[----:B------:R-:W-:Y:S05]  /*3e10*/  CALL.REL.NOINC `($__internal_0_$__cuda_sm10x_tcgen05_guardrail_trap_col_being_dealloced_not_returned_by_alloc) ;  /* 0x0000000400007944 */ /* 0x000fea0003c00000 */
[----:B------:R-:W-:Y:S05]  /*3e20*/  BRA `(.L_x_52) ;  /* 0x0000000000087947 */ /* 0x000fea0003800000 */
.L_x_50:
[----:B------:R-:W-:Y:S02]  /*3e30*/  MOV R2, 0x3e50 ;  /* 0x00003e5000027802 */ /* 0x000fe40000000f00 */
[----:B------:R-:W-:Y:S05]  /*3e40*/  CALL.REL.NOINC `($__internal_2_$__cuda_sm10x_tcgen05_guardrail_trap_unallocated_columns_being_dealloced) ;  /* 0x00000004000c7944 */ /* 0x000fea0003c00000 */
.L_x_52:
[----:B------:R-:W-:Y:S01]  /*3e50*/  NOP ;  /* 0x0000000000007918 */ /* 0x000fe20000000000 */
[----:B-1----:R-:W-:Y:S05]  /*3e60*/  EXIT ;  /* 0x000000000000794d */ /* 0x002fea0003800000 */
.L_x_14:
[----:B------:R-:W-:-:S07]  /*3e70*/  MOV R4, R5 ;  /* 0x0000000500047202 */ /* 0x000fce0000000f00 */
.L_x_53:
[----:B-1----:R1:W2:Y:S02]  /*3e80*/  SYNCS.PHASECHK.TRANS64.TRYWAIT P0, [R2+URZ+0x32e00], R5 ;  /* 0x032e0005020075a7 */ /* 0x0022a400080011ff */
[----:B--2---:R-:W-:Y:S05]  /*3e90*/  @!P0 NANOSLEEP.SYNCS 0x989680 ;  /* 0x009896800000895d */ /* 0x004fea0003900000 */
[----:B------:R-:W2:Y:S02]  /*3ea0*/  @!P0 SYNCS.PHASECHK.TRANS64 P0, [R2+URZ+0x32e00], R5 ;  /* 0x032e0005020085a7 */ /* 0x000ea400080010ff */
[----:B--2---:R-:W-:Y:S05]  /*3eb0*/  @!P0 BRA `(.L_x_53) ;  /* 0xfffffffc00f08947 */ /* 0x004fea000383ffff */
[----:B------:R-:W-:Y:S05]  /*3ec0*/  BRA `(.L_x_54) ;  /* 0xffffffc800e87947 */ /* 0x000fea000383ffff */
.L_x_18:
[----:B------:R-:W-:Y:S02]  /*3ed0*/  MOV R8, UR10 ;  /* 0x0000000a00087c02 */ /* 0x000fe40008000f00 */
[----:B------:R-:W-:Y:S02]  /*3ee0*/  MOV R9, UR10 ;  /* 0x0000000a00097c02 */ /* 0x000fe40008000f00 */
[----:B------:R-:W-:-:S07]  /*3ef0*/  MOV R0, UR9 ;  /* 0x0000000900007c02 */ /* 0x000fce0008000f00 */
.L_x_55:
[----:B-1----:R1:W2:Y:S02]  /*3f00*/  SYNCS.PHASECHK.TRANS64.TRYWAIT P0, [R0+URZ+0x32e88], R9 ;  /* 0x032e8809000075a7 */ /* 0x0022a400080011ff */
[----:B--2---:R-:W-:Y:S05]  /*3f10*/  @!P0 NANOSLEEP.SYNCS 0x989680 ;  /* 0x009896800000895d */ /* 0x004fea0003900000 */
[----:B------:R-:W2:Y:S02]  /*3f20*/  @!P0 SYNCS.PHASECHK.TRANS64 P0, [R0+URZ+0x32e88], R9 ;  /* 0x032e8809000085a7 */ /* 0x000ea400080010ff */
[----:B--2---:R-:W-:Y:S05]  /*3f30*/  @!P0 BRA `(.L_x_55) ;  /* 0xfffffffc00f08947 */ /* 0x004fea000383ffff */
[----:B------:R-:W-:Y:S05]  /*3f40*/  BRA `(.L_x_56) ;  /* 0xffffffd000747947 */ /* 0x000fea000383ffff */
.L_x_19:
[----:B------:R-:W-:Y:S02]  /*3f50*/  MOV R2, UR10 ;  /* 0x0000000a00027c02 */ /* 0x000fe40008000f00 */
[----:B------:R-:W-:Y:S07]  /*3f60*/  MOV R8, R9 ;  /* 0x0000000900087202 */ /* 0x000fee0000000f00 */
.L_x_57:
[----:B-1----:R1:W2:Y:S02]  /*3f70*/  SYNCS.PHASECHK.TRANS64.TRYWAIT P0, [R2+URZ+0x32e50], R9 ;  /* 0x032e5009020075a7 */ /* 0x0022a400080011ff */
[----:B--2---:R-:W-:Y:S05]  /*3f80*/  @!P0 NANOSLEEP.SYNCS 0x989680 ;  /* 0x009896800000895d */ /* 0x004fea0003900000 */
[----:B------:R-:W2:Y:S02]  /*3f90*/  @!P0 SYNCS.PHASECHK.TRANS64 P0, [R2+URZ+0x32e50], R9 ;  /* 0x032e5009020085a7 */ /* 0x000ea400080010ff */
[----:B--2---:R-:W-:Y:S05]  /*3fa0*/  @!P0 BRA `(.L_x_57) ;  /* 0xfffffffc00f08947 */ /* 0x004fea000383ffff */
[----:B------:R-:W-:Y:S05]  /*3fb0*/  BRA `(.L_x_58) ;  /* 0xffffffd000787947 */ /* 0x000fea000383ffff */
.L_x_21:
[----:B------:R-:W-:Y:S02]  /*3fc0*/  MOV R2, UR13 ;  /* 0x0000000d00027c02 */ /* 0x000fe40008000f00 */
[----:B------:R-:W-:Y:S07]  /*3fd0*/  MOV R8, R9 ;  /* 0x0000000900087202 */ /* 0x000fee0000000f00 */
.L_x_59:
[----:B-1----:R1:W2:Y:S02]  /*3fe0*/  SYNCS.PHASECHK.TRANS64.TRYWAIT P0, [R2+URZ+0x32e50], R9 ;  /* 0x032e5009020075a7 */ /* 0x0022a400080011ff */
[----:B--2---:R-:W-:Y:S05]  /*3ff0*/  @!P0 NANOSLEEP.SYNCS 0x989680 ;  /* 0x009896800000895d */ /* 0x004fea0003900000 */
[----:B------:R-:W2:Y:S02]  /*4000*/  @!P0 SYNCS.PHASECHK.TRANS64 P0, [R2+URZ+0x32e50], R9 ;  /* 0x032e5009020085a7 */ /* 0x000ea400080010ff */
[----:B--2---:R-:W-:Y:S05]  /*4010*/  @!P0 BRA `(.L_x_59) ;  /* 0xfffffffc00f08947 */ /* 0x004fea000383ffff */
[----:B------:R-:W-:Y:S05]  /*4020*/  BRA `(.L_x_60) ;  /* 0xffffffd400507947 */ /* 0x000fea000383ffff */
.L_x_25:
[-C--:B------:R-:W-:Y:S02]  /*4030*/  MOV R22, R4.reuse ;  /* 0x0000000400167202 */ /* 0x080fe40000000f00 */
[----:B------:R-:W-:Y:S07]  /*4040*/  MOV R23, R4 ;  /* 0x0000000400177202 */ /* 0x000fee0000000f00 */
.L_x_61:
[----:B-1----:R1:W2:Y:S02]  /*4050*/  SYNCS.PHASECHK.TRANS64.TRYWAIT P0, [R17+URZ+0x28], R23 ;  /* 0x00002817110075a7 */ /* 0x0022a400080011ff */
[----:B--2---:R-:W-:Y:S05]  /*4060*/  @!P0 NANOSLEEP.SYNCS 0x989680 ;  /* 0x009896800000895d */ /* 0x004fea0003900000 */
[----:B------:R-:W2:Y:S02]  /*4070*/  @!P0 SYNCS.PHASECHK.TRANS64 P0, [R17+URZ+0x28], R23 ;  /* 0x00002817110085a7 */ /* 0x000ea400080010ff */
[----:B--2---:R-:W-:Y:S05]  /*4080*/  @!P0 BRA `(.L_x_61) ;  /* 0xfffffffc00f08947 */ /* 0x004fea000383ffff */
[----:B------:R-:W-:Y:S05]  /*4090*/  BRA `(.L_x_62) ;  /* 0xffffffd800d07947 */ /* 0x000fea000383ffff */
.L_x_26:
[----:B------:R-:W-:Y:S07]  /*40a0*/  MOV R25, R24 ;  /* 0x0000001800197202 */ /* 0x000fee0000000f00 */
.L_x_63:
[----:B-1----:R1:W2:Y:S02]  /*40b0*/  SYNCS.PHASECHK.TRANS64.TRYWAIT P0, [R21+URZ+0x28], R25 ;  /* 0x00002819150075a7 */ /* 0x0022a400080011ff */
[----:B--2---:R-:W-:Y:S05]  /*40c0*/  @!P0 NANOSLEEP.SYNCS 0x989680 ;  /* 0x009896800000895d */ /* 0x004fea0003900000 */
[----:B------:R-:W2:Y:S02]  /*40d0*/  @!P0 SYNCS.PHASECHK.TRANS64 P0, [R21+URZ+0x28], R25 ;  /* 0x00002819150085a7 */ /* 0x000ea400080010ff */
[----:B--2---:R-:W-:Y:S05]  /*40e0*/  @!P0 BRA `(.L_x_63) ;  /* 0xfffffffc00f08947 */ /* 0x004fea000383ffff */
[----:B------:R-:W-:Y:S05]  /*40f0*/  BRA `(.L_x_64) ;  /* 0xffffffdc00947947 */ /* 0x000fea000383ffff */
.L_x_27:
[----:B------:R-:W-:Y:S07]  /*4100*/  MOV R25, R24 ;  /* 0x0000001800197202 */ /* 0x000fee0000000f00 */
.L_x_65:
[----:B-1----:R1:W2:Y:S02]  /*4110*/  SYNCS.PHASECHK.TRANS64.TRYWAIT P1, [R17+URZ+0x28], R25 ;  /* 0x00002819110075a7 */ /* 0x0022a400080211ff */
[----:B--2---:R-:W-:Y:S05]  /*4120*/  @!P1 NANOSLEEP.SYNCS 0x989680 ;  /* 0x009896800000995d */ /* 0x004fea0003900000 */
[----:B------:R-:W2:Y:S02]  /*4130*/  @!P1 SYNCS.PHASECHK.TRANS64 P1, [R17+URZ+0x28], R25 ;  /* 0x00002819110095a7 */ /* 0x000ea400080210ff */
[----:B--2---:R-:W-:Y:S05]  /*4140*/  @!P1 BRA `(.L_x_65) ;  /* 0xfffffffc00f09947 */ /* 0x004fea000383ffff */
[----:B------:R-:W-:Y:S05]  /*4150*/  BRA `(.L_x_66) ;  /* 0xffffffe000087947 */ /* 0x000fea000383ffff */
.L_x_28:
[----:B-1----:R-:W-:Y:S07]  /*4160*/  MOV R25, R24 ;  /* 0x0000001800197202 */ /* 0x002fee0000000f00 */
.L_x_67:
[----:B-1----:R1:W2:Y:S02]  /*4170*/  SYNCS.PHASECHK.TRANS64.TRYWAIT P0, [R3+URZ+0x28], R25 ;  /* 0x00002819030075a7 */ /* 0x0022a400080011ff */
[----:B--2---:R-:W-:Y:S05]  /*4180*/  @!P0 NANOSLEEP.SYNCS 0x989680 ;  /* 0x009896800000895d */ /* 0x004fea0003900000 */
[----:B------:R-:W2:Y:S02]  /*4190*/  @!P0 SYNCS.PHASECHK.TRANS64 P0, [R3+URZ+0x28], R25 ;  /* 0x00002819030085a7 */ /* 0x000ea400080010ff */
[----:B--2---:R-:W-:Y:S05]  /*41a0*/  @!P0 BRA `(.L_x_67) ;  /* 0xfffffffc00f08947 */ /* 0x004fea000383ffff */
[----:B------:R-:W-:Y:S05]  /*41b0*/  BRA `(.L_x_68) ;  /* 0xffffffe0005c7947 */ /* 0x000fea000383ffff */
.L_x_33:
[----:B------:R-:W-:-:S07]  /*41c0*/  MOV R4, R5 ;  /* 0x0000000500047202 */ /* 0x000fce0000000f00 */
.L_x_69:
[----:B-1----:R1:W2:Y:S02]  /*41d0*/  SYNCS.PHASECHK.TRANS64.TRYWAIT P1, [R2+URZ+0x32e78], R5 ;  /* 0x032e7805020075a7 */ /* 0x0022a400080211ff */
[----:B--2---:R-:W-:Y:S05]  /*41e0*/  @!P1 NANOSLEEP.SYNCS 0x989680 ;  /* 0x009896800000995d */ /* 0x004fea0003900000 */
[----:B------:R-:W2:Y:S02]  /*41f0*/  @!P1 SYNCS.PHASECHK.TRANS64 P1, [R2+URZ+0x32e78], R5 ;  /* 0x032e7805020095a7 */ /* 0x000ea400080210ff */
[----:B--2---:R-:W-:Y:S05]  /*4200*/  @!P1 BRA `(.L_x_69) ;  /* 0xfffffffc00f09947 */ /* 0x004fea000383ffff */
[----:B------:R-:W-:Y:S05]  /*4210*/  BRA `(.L_x_70) ;  /* 0xffffffe400c87947 */ /* 0x000fea000383ffff */
        .weak           $__internal_0_$__cuda_sm10x_tcgen05_guardrail_trap_col_being_dealloced_not_returned_by_alloc
        .type           $__internal_0_$__cuda_sm10x_tcgen05_guardrail_trap_col_being_dealloced_not_returned_by_alloc,@function
        .size           $__internal_0_$__cuda_sm10x_tcgen05_guardrail_trap_col_being_dealloced_not_returned_by_alloc,($__internal_1_$__cuda_sm10x_tcgen05_guardrail_trap_phase_invalid_during_alloc - $__internal_0_$__cuda_sm10x_tcgen05_guardrail_trap_col_being_dealloced_not_returned_by_alloc)
$__internal_0_$__cuda_sm10x_tcgen05_guardrail_trap_col_being_dealloced_not_returned_by_alloc:
[----:B------:R-:W-:Y:S05]  /*4220*/  BPT.TRAP 0x1 ;  /* 0x000000040000795c */ /* 0x000fea0000300000 */
[----:B------:R-:W-:-:S04]  /*4230*/  HFMA2 R3, -RZ, RZ, 0, 0 ;  /* 0x00000000ff037431 */ /* 0x000fc800000001ff */
[----:B------:R-:W-:Y:S05]  /*4240*/  RET.REL.NODEC R2 `(_ZN9deep_gemm24sm100_fp8_gemm_1d1d_implILN4cute4UMMA5MajorE0ELS3_0ELj0ELj4096ELj7168ELj128ELj160ELj128ELj1ELj128ELj128ELj64ELj5ELj128ELj128ELj1ELb0ELj143ELNS_8GemmTypeE0ELb0EN7cutlass10bfloat16_tENS_16EpilogueIdentityEEEvPijjj14CUtensorMap_stS9_S9_S9_S9_) ;  /* 0xffffffbc026c7950 */ /* 0x000fea0003c3ffff */
        .weak           $__internal_1_$__cuda_sm10x_tcgen05_guardrail_trap_phase_invalid_during_alloc
        .type           $__internal_1_$__cuda_sm10x_tcgen05_guardrail_trap_phase_invalid_during_alloc,@function
        .size           $__internal_1_$__cuda_sm10x_tcgen05_guardrail_trap_phase_invalid_during_alloc,($__internal_2_$__cuda_sm10x_tcgen05_guardrail_trap_unallocated_columns_being_dealloced - $__internal_1_$__cuda_sm10x_tcgen05_guardrail_trap_phase_invalid_during_alloc)
$__internal_1_$__cuda_sm10x_tcgen05_guardrail_trap_phase_invalid_during_alloc:
[----:B------:R-:W-:Y:S05]  /*4250*/  BPT.TRAP 0x1 ;  /* 0x000000040000795c */ /* 0x000fea0000300000 */
[----:B------:R-:W-:-:S04]  /*4260*/  MOV R5, 0x0 ;  /* 0x0000000000057802 */ /* 0x000fc80000000f00 */
[----:B------:R-:W-:Y:S05]  /*4270*/  RET.REL.NODEC R4 `(_ZN9deep_gemm24sm100_fp8_gemm_1d1d_implILN4cute4UMMA5MajorE0ELS3_0ELj0ELj4096ELj7168ELj128ELj160ELj128ELj1ELj128ELj128ELj64ELj5ELj128ELj128ELj1ELb0ELj143ELNS_8GemmTypeE0ELb0EN7cutlass10bfloat16_tENS_16EpilogueIdentityEEEvPijjj14CUtensorMap_stS9_S9_S9_S9_) ;  /* 0xffffffbc04607950 */ /* 0x000fea0003c3ffff */
        .weak           $__internal_2_$__cuda_sm10x_tcgen05_guardrail_trap_unallocated_columns_being_dealloced
        .type           $__internal_2_$__cuda_sm10x_tcgen05_guardrail_trap_unallocated_columns_being_dealloced,@function
        .size           $__internal_2_$__cuda_sm10x_tcgen05_guardrail_trap_unallocated_columns_being_dealloced,($__internal_3_$__cuda_sm20_div_u16 - $__internal_2_$__cuda_sm10x_tcgen05_guardrail_trap_unallocated_columns_being_dealloced)
$__internal_2_$__cuda_sm10x_tcgen05_guardrail_trap_unallocated_columns_being_dealloced:
[----:B------:R-:W-:Y:S05]  /*4280*/  BPT.TRAP 0x1 ;  /* 0x000000040000795c */ /* 0x000fea0000300000 */
[----:B------:R-:W-:-:S04]  /*4290*/  HFMA2 R3, -RZ, RZ, 0, 0 ;  /* 0x00000000ff037431 */ /* 0x000fc800000001ff */
[----:B------:R-:W-:Y:S05]  /*42a0*/  RET.REL.NODEC R2 `(_ZN9deep_gemm24sm100_fp8_gemm_1d1d_implILN4cute4UMMA5MajorE0ELS3_0ELj0ELj4096ELj7168ELj128ELj160ELj128ELj1ELj128ELj128ELj64ELj5ELj128ELj128ELj1ELb0ELj143ELNS_8GemmTypeE0ELb0EN7cutlass10bfloat16_tENS_16EpilogueIdentityEEEvPijjj14CUtensorMap_stS9_S9_S9_S9_) ;  /* 0xffffffbc02547950 */ /* 0x000fea0003c3ffff */
        .weak           $__internal_3_$__cuda_sm20_div_u16
        .type           $__internal_3_$__cuda_sm20_div_u16,@function
        .size           $__internal_3_$__cuda_sm20_div_u16,(.L_x_75 - $__internal_3_$__cuda_sm20_div_u16)
$__internal_3_$__cuda_sm20_div_u16:
[----:B------:R-:W1:Y:S01]  /*42b0*/  I2F.U16 R7, R45 ;  /* 0x0000002d00077306 */ /* 0x000e620000101000 */
[----:B------:R-:W-:Y:S02]  /*42c0*/  IMAD.MOV.U32 R4, RZ, RZ, 0x4b800000 ;  /* 0x4b800000ff047424 */ /* 0x000fe400078e00ff */
[----:B------:R-:W-:Y:S02]  /*42d0*/  HFMA2 R17, -RZ, RZ, 0, 0 ;  /* 0x00000000ff117431 */ /* 0x000fe400000001ff */
[----:B------:R-:W-:-:S03]  /*42e0*/  IMAD.MOV.U32 R16, RZ, RZ, R2 ;  /* 0x000000ffff107224 */ /* 0x000fc600078e0002 */
[----:B------:R-:W-:Y:S01]  /*42f0*/  I2F.U16.RZ R6, R6 ;  /* 0x0000000600067306 */ /* 0x000fe2000010d000 */
[C---:B-1----:R-:W-:Y:S02]  /*4300*/  FSETP.GEU.AND P1, PT, |R7|.reuse, 1.175494350822287508e-38, PT ;  /* 0x008000000700780b */ /* 0x042fe40003f2e200 */
[----:B------:R-:W-:Y:S02]  /*4310*/  FSETP.GT.AND P3, PT, |R7|, 8.50705917302346158658e+37, PT ;  /* 0x7e8000000700780b */ /* 0x000fe40003f64200 */
[----:B------:R-:W-:Y:S02]  /*4320*/  FSEL R4, R4, 1, !P1 ;  /* 0x3f80000004047808 */ /* 0x000fe40004800000 */
[----:B------:R-:W-:Y:S02]  /*4330*/  ISETP.NE.U32.AND P1, PT, R45, RZ, PT ;  /* 0x000000ff2d00720c */ /* 0x000fe40003f25070 */
[----:B------:R-:W-:-:S05]  /*4340*/  FSEL R4, R4, 0.25, !P3 ;  /* 0x3e80000004047808 */ /* 0x000fca0005800000 */
[----:B------:R-:W-:-:S06]  /*4350*/  FMUL R7, R7, R4 ;  /* 0x0000000407077220 */ /* 0x000fcc0000400000 */
[----:B------:R-:W1:Y:S02]  /*4360*/  MUFU.RCP R7, R7 ;  /* 0x0000000700077308 */ /* 0x000e640000001000 */
[----:B-1----:R-:W-:-:S04]  /*4370*/  FMUL R11, R4, R7 ;  /* 0x00000007040b7220 */ /* 0x002fc80000400000 */
[----:B------:R-:W-:-:S04]  /*4380*/  VIADD R11, R11, 0x2 ;  /* 0x000000020b0b7836 */ /* 0x000fc80000000000 */
[----:B------:R-:W-:-:S04]  /*4390*/  FMUL.RZ R11, R6, R11 ;  /* 0x0000000b060b7220 */ /* 0x000fc8000040c000 */
[----:B------:R-:W1:Y:S02]  /*43a0*/  F2I.U32.TRUNC.NTZ R33, R11 ;  /* 0x0000000b00217305 */ /* 0x000e64000020f000 */
[----:B-1----:R-:W-:Y:S02]  /*43b0*/  LOP3.LUT R33, R33, 0xffff, RZ, 0xc0, !PT ;  /* 0x0000ffff21217812 */ /* 0x002fe400078ec0ff */
[----:B------:R-:W-:Y:S01]  /*43c0*/  @!P1 MOV R33, 0xffffffff ;  /* 0xffffffff00219802 */ /* 0x000fe20000000f00 */
[----:B------:R-:W-:Y:S06]  /*43d0*/  RET.REL.NODEC R16 `(_ZN9deep_gemm24sm100_fp8_gemm_1d1d_implILN4cute4UMMA5MajorE0ELS3_0ELj0ELj4096ELj7168ELj128ELj160ELj128ELj1ELj128ELj128ELj64ELj5ELj128ELj128ELj1ELb0ELj143ELNS_8GemmTypeE0ELb0EN7cutlass10bfloat16_tENS_16EpilogueIdentityEEEvPijjj14CUtensorMap_stS9_S9_S9_S9_) ;  /* 0xffffffbc10087950 */ /* 0x000fec0003c3ffff */
.L_x_71:
[----:B------:R-:W-:-:S00]  /*43e0*/  BRA `(.L_x_71) ;  /* 0xfffffffc00fc7947 */ /* 0x000fc0000383ffff */
[----:B------:R-:W-:-:S00]  /*43f0*/  NOP ;  /* 0x0000000000007918 */ /* 0x000fc00000000000 */
        /* <DEDUP_REMOVED lines=8> */
.L_x_75:


//--------------------- .nv.shared._ZN9deep_gemm24sm100_fp8_gemm_1d1d_implILN4cute4UMMA5MajorE0ELS3_0ELj0ELj4096ELj7168ELj128ELj160ELj128ELj1ELj128ELj128ELj64ELj5ELj128ELj128ELj1ELb0ELj143ELNS_8GemmTypeE0ELb0EN7cutlass10bfloat16_tENS_16EpilogueIdentityEEEvPijjj14CUtensorMap_stS9_S9_S9_S9_ --------------------------
	.section	.nv.shared._ZN9deep_gemm24sm100_fp8_gemm_1d1d_implILN4cute4UMMA5MajorE0ELS3_0ELj0ELj4096ELj7168ELj128ELj160ELj128ELj1ELj128ELj128ELj64ELj5ELj128ELj128ELj1ELb0ELj143ELNS_8GemmTypeE0ELb0EN7cutlass10bfloat16_tENS_16EpilogueIdentityEEEvPijjj14CUtensorMap_stS9_S9_S9_S9_,"aw",@nobits
	.sectionflags	@""
	.align	1024
	.zero		1024


//--------------------- .nv.shared.reserved.0     --------------------------
	.section	.nv.shared.reserved.0,"aw",@nobits
	.align	8
	.weak		__nv_reservedSMEM_offset_0_alias
	.size		__nv_reservedSMEM_offset_0_alias, 0, 64
	.other		__nv_reservedSMEM_offset_0_alias,@"STO_CUDA_RESERVED_SHARED STV_DEFAULT"
__nv_reservedSMEM_offset_0_alias:
	.zero		0
.nv.shared.reserved.0:
	.zero		64
	.weak		__nv_reservedSMEM_allocation_phase
	.type		__nv_reservedSMEM_allocation_phase,@object
	.size		__nv_reservedSMEM_allocation_phase,(.L_0 - __nv_reservedSMEM_allocation_phase)
__nv_reservedSMEM_allocation_phase:
	.zero		1
.L_0:
	.zero		7
	.weak		__nv_reservedSMEM_devtool_atexit_pc
	.type		__nv_reservedSMEM_devtool_atexit_pc,@object
	.size		__nv_reservedSMEM_devtool_atexit_pc,(__nv_reservedSMEM_allocation_mask - __nv_reservedSMEM_devtool_atexit_pc)
__nv_reservedSMEM_devtool_atexit_pc:
	.zero		8
	.weak		__nv_reservedSMEM_allocation_mask
	.type		__nv_reservedSMEM_allocation_mask,@object
	.size		__nv_reservedSMEM_allocation_mask,(.L_2 - __nv_reservedSMEM_allocation_mask)
__nv_reservedSMEM_allocation_mask:
	.zero		4
.L_2:


//--------------------- .nv.global                --------------------------
	.section	.nv.global,"aw",@nobits
.nv.global:
	.type		_ZN47_INTERNAL_daf3bce3_9_kernel_cu_f09946eb_28948324cute1_E,@object
	.size		_ZN47_INTERNAL_daf3bce3_9_kernel_cu_f09946eb_28948324cute1_E,(_ZN47_INTERNAL_daf3bce3_9_kernel_cu_f09946eb_28948324cuda3std3__45__cpo6cbeginE - _ZN47_INTERNAL_daf3bce3_9_kernel_cu_f09946eb_28948324cute1_E)
_ZN47_INTERNAL_daf3bce3_9_kernel_cu_f09946eb_28948324cute1_E:
	.zero		1
	.type		_ZN47_INTERNAL_daf3bce3_9_kernel_cu_f09946eb_28948324cuda3std3__45__cpo6cbeginE,@object
	.size		_ZN47_INTERNAL_daf3bce3_9_kernel_cu_f09946eb_28948324cuda3std3__45__cpo6cbeginE,(_ZN47_INTERNAL_daf3bce3_9_kernel_cu_f09946eb_28948324cuda3std3__48in_placeE - _ZN47_INTERNAL_daf3bce3_9_kernel_cu_f09946eb_28948324cuda3std3__45__cpo6cbeginE)
_ZN47_INTERNAL_daf3bce3_9_kernel_cu_f09946eb_28948324cuda3std3__45__cpo6cbeginE:
	.zero		1
	.type		_ZN47_INTERNAL_daf3bce3_9_kernel_cu_f09946eb_28948324cuda3std3__48in_placeE,@object
	.size		_ZN47_INTERNAL_daf3bce3_9_kernel_cu_f09946eb_28948324cuda3std3__48in_placeE,(_ZN47_INTERNAL_daf3bce3_9_kernel_cu_f09946eb_28948324cuda3std6ranges3__45__cpo9iter_moveE - _ZN47_INTERNAL_daf3bce3_9_kernel_cu_f09946eb_28948324cuda3std3__48in_placeE)
_ZN47_INTERNAL_daf3bce3_9_kernel_cu_f09946eb_28948324cuda3std3__48in_placeE:
	.zero		1
	.type		_ZN47_INTERNAL_daf3bce3_9_kernel_cu_f09946eb_28948324cuda3std6ranges3__45__cpo9iter_moveE,@object
	.size		_ZN47_INTERNAL_daf3bce3_9_kernel_cu_f09946eb_28948324cuda3std6ranges3__45__cpo9iter_moveE,(_ZN47_INTERNAL_daf3bce3_9_kernel_cu_f09946eb_28948324cuda3std3__45__cpo5beginE - _ZN47_INTERNAL_daf3bce3_9_kernel_cu_f09946eb_28948324cuda3std6ranges3__45__cpo9iter_moveE)
_ZN47_INTERNAL_daf3bce3_9_kernel_cu_f09946eb_28948324cuda3std6ranges3__45__cpo9iter_moveE:
	.zero		1
	.type		_ZN47_INTERNAL_daf3bce3_9_kernel_cu_f09946eb_28948324cuda3std3__45__cpo5beginE,@object
	.size		_ZN47_INTERNAL_daf3bce3_9_kernel_cu_f09946eb_28948324cuda3std3__45__cpo5beginE,(_ZN47_INTERNAL_daf3bce3_9_kernel_cu_f09946eb_28948324cuda3std3__449_GLOBAL__N__daf3bce3_9_kernel_cu_f09946eb_28948326ignoreE - _ZN47_INTERNAL_daf3bce3_9_kernel_cu_f09946eb_28948324cuda3std3__45__cpo5beginE)
_ZN47_INTERNAL_daf3bce3_9_kernel_cu_f09946eb_28948324cuda3std3__45__cpo5beginE:
	.zero		1
	.type		_ZN47_INTERNAL_daf3bce3_9_kernel_cu_f09946eb_28948324cuda3std3__449_GLOBAL__N__daf3bce3_9_kernel_cu_f09946eb_28948326ignoreE,@object
	.size		_ZN47_INTERNAL_daf3bce3_9_kernel_cu_f09946eb_28948324cuda3std3__449_GLOBAL__N__daf3bce3_9_kernel_cu_f09946eb_28948326ignoreE,(_ZN47_INTERNAL_daf3bce3_9_kernel_cu_f09946eb_28948324cute7productE - _ZN47_INTERNAL_daf3bce3_9_kernel_cu_f09946eb_28948324cuda3std3__449_GLOBAL__N__daf3bce3_9_kernel_cu_f09946eb_28948326ignoreE)
_ZN47_INTERNAL_daf3bce3_9_kernel_cu_f09946eb_28948324cuda3std3__449_GLOBAL__N__daf3bce3_9_kernel_cu_f09946eb_28948326ignoreE:
	.zero		1
	.type		_ZN47_INTERNAL_daf3bce3_9_kernel_cu_f09946eb_28948324cute7productE,@object
	.size		_ZN47_INTERNAL_daf3bce3_9_kernel_cu_f09946eb_28948324cute7productE,(_ZN47_INTERNAL_daf3bce3_9_kernel_cu_f09946eb_28948324cuda3std3__45__cpo3endE - _ZN47_INTERNAL_daf3bce3_9_kernel_cu_f09946eb_28948324cute7productE)
_ZN47_INTERNAL_daf3bce3_9_kernel_cu_f09946eb_28948324cute7productE:
	.zero		1
	.type		_ZN47_INTERNAL_daf3bce3_9_kernel_cu_f09946eb_28948324cuda3std3__45__cpo3endE,@object
	.size		_ZN47_INTERNAL_daf3bce3_9_kernel_cu_f09946eb_28948324cuda3std3__45__cpo3endE,(_ZN47_INTERNAL_daf3bce3_9_kernel_cu_f09946eb_28948324cuda3std3__419piecewise_constructE - _ZN47_INTERNAL_daf3bce3_9_kernel_cu_f09946eb_28948324cuda3std3__45__cpo3endE)
_ZN47_INTERNAL_daf3bce3_9_kernel_cu_f09946eb_28948324cuda3std3__45__cpo3endE:
	.zero		1
	.type		_ZN47_INTERNAL_daf3bce3_9_kernel_cu_f09946eb_28948324cuda3std3__419piecewise_constructE,@object
	.size		_ZN47_INTERNAL_daf3bce3_9_kernel_cu_f09946eb_28948324cuda3std3__419piecewise_constructE,(_ZN47_INTERNAL_daf3bce3_9_kernel_cu_f09946eb_28948324cuda3std3__45__cpo4cendE - _ZN47_INTERNAL_daf3bce3_9_kernel_cu_f09946eb_28948324cuda3std3__419piecewise_constructE)
_ZN47_INTERNAL_daf3bce3_9_kernel_cu_f09946eb_28948324cuda3std3__419piecewise_constructE:
	.zero		1
	.type		_ZN47_INTERNAL_daf3bce3_9_kernel_cu_f09946eb_28948324cuda3std3__45__cpo4cendE,@object
	.size		_ZN47_INTERNAL_daf3bce3_9_kernel_cu_f09946eb_28948324cuda3std3__45__cpo4cendE,(_ZN47_INTERNAL_daf3bce3_9_kernel_cu_f09946eb_28948324cuda3std6ranges3__45__cpo4swapE - _ZN47_INTERNAL_daf3bce3_9_kernel_cu_f09946eb_28948324cuda3std3__45__cpo4cendE)
_ZN47_INTERNAL_daf3bce3_9_kernel_cu_f09946eb_28948324cuda3std3__45__cpo4cendE:
	.zero		1
	.type		_ZN47_INTERNAL_daf3bce3_9_kernel_cu_f09946eb_28948324cuda3std6ranges3__45__cpo4swapE,@object
	.size		_ZN47_INTERNAL_daf3bce3_9_kernel_cu_f09946eb_28948324cuda3std6ranges3__45__cpo4swapE,(.L_10 - _ZN47_INTERNAL_daf3bce3_9_kernel_cu_f09946eb_28948324cuda3std6ranges3__45__cpo4swapE)
_ZN47_INTERNAL_daf3bce3_9_kernel_cu_f09946eb_28948324cuda3std6ranges3__45__cpo4swapE:
	.zero		1
.L_10:


//--------------------- .nv.constant0._ZN9deep_gemm24sm100_fp8_gemm_1d1d_implILN4cute4UMMA5MajorE0ELS3_0ELj0ELj4096ELj7168ELj128ELj160ELj128ELj1ELj128ELj128ELj64ELj5ELj128ELj128ELj1ELb0ELj143ELNS_8GemmTypeE0ELb0EN7cutlass10bfloat16_tENS_16EpilogueIdentityEEEvPijjj14CUtensorMap_stS9_S9_S9_S9_ --------------------------
	.section	.nv.constant0._ZN9deep_gemm24sm100_fp8_gemm_1d1d_implILN4cute4UMMA5MajorE0ELS3_0ELj0ELj4096ELj7168ELj128ELj160ELj128ELj1ELj128ELj128ELj64ELj5ELj128ELj128ELj1ELb0ELj143ELNS_8GemmTypeE0ELb0EN7cutlass10bfloat16_tENS_16EpilogueIdentityEEEvPijjj14CUtensorMap_stS9_S9_S9_S9_,"a",@progbits
	.sectionflags	@""
	.align	4
.nv.constant0._ZN9deep_gemm24sm100_fp8_gemm_1d1d_implILN4cute4UMMA5MajorE0ELS3_0ELj0ELj4096ELj7168ELj128ELj160ELj128ELj1ELj128ELj128ELj64ELj5ELj128ELj128ELj1ELb0ELj143ELNS_8GemmTypeE0ELb0EN7cutlass10bfloat16_tENS_16EpilogueIdentityEEEvPijjj14CUtensorMap_stS9_S9_S9_S9_:
	.zero		1600


//--------------------- SYMBOLS --------------------------

	.type		.nv.reservedSmem.offset0,@object
	.size		.nv.reservedSmem.offset0,0x4
	.type		.nv.reservedSmem.cap,@object
	.size		.nv.reservedSmem.cap,0x4
